//
// Generated by NVIDIA NVVM Compiler
//
// Compiler Build ID: CL-36424714
// Cuda compilation tools, release 13.0, V13.0.88
// Based on NVVM 20.0.0
//

.version 9.0
.target sm_100
.address_size 64

	// .globl	_Z16Reduction_KernelPfS_ii
// _ZZ16Reduction_KernelPfS_iiE4temp has been demoted
// _ZZ15FullScan_KernelPfiE4temp has been demoted
// _ZZ23FullScan_Kernel_InToOutPfS_iE4temp has been demoted

.visible .entry _Z16Reduction_KernelPfS_ii(
	.param .u64 .ptr .align 1 _Z16Reduction_KernelPfS_ii_param_0,
	.param .u64 .ptr .align 1 _Z16Reduction_KernelPfS_ii_param_1,
	.param .u32 _Z16Reduction_KernelPfS_ii_param_2,
	.param .u32 _Z16Reduction_KernelPfS_ii_param_3
)
{
	.reg .pred 	%p<18>;
	.reg .b32 	%r<33>;
	.reg .b32 	%f<47>;
	.reg .b64 	%rd<11>;
	// demoted variable
	.shared .align 4 .b8 _ZZ16Reduction_KernelPfS_iiE4temp[512];
	ld.param.u64 	%rd3, [_Z16Reduction_KernelPfS_ii_param_0];
	ld.param.u64 	%rd4, [_Z16Reduction_KernelPfS_ii_param_1];
	ld.param.u32 	%r13, [_Z16Reduction_KernelPfS_ii_param_2];
	ld.param.u32 	%r14, [_Z16Reduction_KernelPfS_ii_param_3];
	cvta.to.global.u64 	%rd1, %rd4;
	mov.u32 	%r1, %tid.x;
	mov.u32 	%r2, %ctaid.x;
	shl.b32 	%r15, %r2, 7;
	add.s32 	%r3, %r15, %r1;
	setp.ge.s32 	%p1, %r3, %r13;
	add.s32 	%r16, %r14, %r3;
	mul.wide.s32 	%rd5, %r16, 4;
	add.s64 	%rd2, %rd1, %rd5;
	shl.b32 	%r17, %r1, 2;
	mov.u32 	%r18, _ZZ16Reduction_KernelPfS_iiE4temp;
	add.s32 	%r4, %r18, %r17;
	@%p1 bra 	$L__BB0_4;
	setp.lt.s32 	%p2, %r14, 1;
	@%p2 bra 	$L__BB0_3;
	ld.global.f32 	%f2, [%rd2];
	st.shared.f32 	[%r4], %f2;
	bra.uni 	$L__BB0_5;
$L__BB0_3:
	cvta.to.global.u64 	%rd6, %rd3;
	mul.wide.s32 	%rd7, %r3, 4;
	add.s64 	%rd8, %rd6, %rd7;
	ld.global.f32 	%f1, [%rd8];
	st.shared.f32 	[%r4], %f1;
	bra.uni 	$L__BB0_5;
$L__BB0_4:
	mov.b32 	%r19, 0;
	st.shared.u32 	[%r4], %r19;
$L__BB0_5:
	shl.b32 	%r20, %r1, 1;
	or.b32  	%r5, %r20, 1;
	bar.sync 	0;
	setp.gt.u32 	%p3, %r1, 63;
	add.s32 	%r6, %r4, %r17;
	@%p3 bra 	$L__BB0_7;
	ld.shared.f32 	%f3, [%r6];
	ld.shared.f32 	%f4, [%r6+4];
	add.f32 	%f5, %f3, %f4;
	st.shared.f32 	[%r6+4], %f5;
$L__BB0_7:
	bar.sync 	0;
	setp.gt.u32 	%p4, %r1, 31;
	shl.b32 	%r7, %r5, 3;
	add.s32 	%r8, %r18, %r7;
	@%p4 bra 	$L__BB0_9;
	ld.shared.f32 	%f6, [%r8+-4];
	ld.shared.f32 	%f7, [%r8+4];
	add.f32 	%f8, %f6, %f7;
	st.shared.f32 	[%r8+4], %f8;
$L__BB0_9:
	bar.sync 	0;
	setp.gt.u32 	%p5, %r1, 15;
	add.s32 	%r9, %r8, %r7;
	@%p5 bra 	$L__BB0_11;
	ld.shared.f32 	%f9, [%r9+-4];
	ld.shared.f32 	%f10, [%r9+12];
	add.f32 	%f11, %f9, %f10;
	st.shared.f32 	[%r9+12], %f11;
$L__BB0_11:
	bar.sync 	0;
	setp.gt.u32 	%p6, %r1, 7;
	mad.lo.s32 	%r10, %r5, 24, %r8;
	@%p6 bra 	$L__BB0_13;
	ld.shared.f32 	%f12, [%r10+-4];
	ld.shared.f32 	%f13, [%r10+28];
	add.f32 	%f14, %f12, %f13;
	st.shared.f32 	[%r10+28], %f14;
$L__BB0_13:
	bar.sync 	0;
	setp.gt.u32 	%p7, %r1, 3;
	mad.lo.s32 	%r11, %r5, 56, %r8;
	@%p7 bra 	$L__BB0_15;
	ld.shared.f32 	%f15, [%r11+-4];
	ld.shared.f32 	%f16, [%r11+60];
	add.f32 	%f17, %f15, %f16;
	st.shared.f32 	[%r11+60], %f17;
$L__BB0_15:
	bar.sync 	0;
	setp.gt.u32 	%p8, %r1, 1;
	mad.lo.s32 	%r12, %r5, 120, %r8;
	@%p8 bra 	$L__BB0_17;
	ld.shared.f32 	%f18, [%r12+-4];
	ld.shared.f32 	%f19, [%r12+124];
	add.f32 	%f20, %f18, %f19;
	st.shared.f32 	[%r12+124], %f20;
$L__BB0_17:
	bar.sync 	0;
	setp.ne.s32 	%p9, %r1, 0;
	@%p9 bra 	$L__BB0_19;
	ld.shared.f32 	%f21, [_ZZ16Reduction_KernelPfS_iiE4temp+252];
	ld.shared.f32 	%f22, [_ZZ16Reduction_KernelPfS_iiE4temp+508];
	add.f32 	%f23, %f21, %f22;
	st.shared.f32 	[_ZZ16Reduction_KernelPfS_iiE4temp+508], %f23;
$L__BB0_19:
	setp.ne.s32 	%p10, %r1, 0;
	bar.sync 	0;
	@%p10 bra 	$L__BB0_21;
	ld.shared.f32 	%f24, [_ZZ16Reduction_KernelPfS_iiE4temp+508];
	add.s32 	%r23, %r13, 127;
	shr.s32 	%r24, %r23, 31;
	shr.u32 	%r25, %r24, 25;
	add.s32 	%r26, %r23, %r25;
	and.b32  	%r27, %r26, -128;
	add.s32 	%r28, %r23, %r2;
	add.s32 	%r29, %r28, %r14;
	sub.s32 	%r30, %r27, %r23;
	add.s32 	%r31, %r29, %r30;
	mul.wide.u32 	%rd9, %r31, 4;
	add.s64 	%rd10, %rd1, %rd9;
	st.global.f32 	[%rd10], %f24;
	mov.b32 	%r32, 0;
	st.shared.u32 	[_ZZ16Reduction_KernelPfS_iiE4temp+508], %r32;
$L__BB0_21:
	setp.ne.s32 	%p11, %r1, 0;
	bar.sync 	0;
	@%p11 bra 	$L__BB0_23;
	ld.shared.f32 	%f25, [_ZZ16Reduction_KernelPfS_iiE4temp+252];
	ld.shared.f32 	%f26, [_ZZ16Reduction_KernelPfS_iiE4temp+508];
	st.shared.f32 	[_ZZ16Reduction_KernelPfS_iiE4temp+252], %f26;
	add.f32 	%f27, %f25, %f26;
	st.shared.f32 	[_ZZ16Reduction_KernelPfS_iiE4temp+508], %f27;
$L__BB0_23:
	setp.gt.u32 	%p12, %r1, 1;
	bar.sync 	0;
	@%p12 bra 	$L__BB0_25;
	ld.shared.f32 	%f28, [%r12+-4];
	ld.shared.f32 	%f29, [%r12+124];
	st.shared.f32 	[%r12+-4], %f29;
	add.f32 	%f30, %f28, %f29;
	st.shared.f32 	[%r12+124], %f30;
$L__BB0_25:
	setp.gt.u32 	%p13, %r1, 3;
	bar.sync 	0;
	@%p13 bra 	$L__BB0_27;
	ld.shared.f32 	%f31, [%r11+-4];
	ld.shared.f32 	%f32, [%r11+60];
	st.shared.f32 	[%r11+-4], %f32;
	add.f32 	%f33, %f31, %f32;
	st.shared.f32 	[%r11+60], %f33;
$L__BB0_27:
	setp.gt.u32 	%p14, %r1, 7;
	bar.sync 	0;
	@%p14 bra 	$L__BB0_29;
	ld.shared.f32 	%f34, [%r10+-4];
	ld.shared.f32 	%f35, [%r10+28];
	st.shared.f32 	[%r10+-4], %f35;
	add.f32 	%f36, %f34, %f35;
	st.shared.f32 	[%r10+28], %f36;
$L__BB0_29:
	setp.gt.u32 	%p15, %r1, 15;
	bar.sync 	0;
	@%p15 bra 	$L__BB0_31;
	ld.shared.f32 	%f37, [%r9+-4];
	ld.shared.f32 	%f38, [%r9+12];
	st.shared.f32 	[%r9+-4], %f38;
	add.f32 	%f39, %f37, %f38;
	st.shared.f32 	[%r9+12], %f39;
$L__BB0_31:
	setp.gt.u32 	%p16, %r1, 31;
	bar.sync 	0;
	@%p16 bra 	$L__BB0_33;
	ld.shared.f32 	%f40, [%r8+-4];
	ld.shared.f32 	%f41, [%r8+4];
	st.shared.f32 	[%r8+-4], %f41;
	add.f32 	%f42, %f40, %f41;
	st.shared.f32 	[%r8+4], %f42;
$L__BB0_33:
	setp.gt.u32 	%p17, %r1, 63;
	bar.sync 	0;
	@%p17 bra 	$L__BB0_35;
	ld.shared.f32 	%f43, [%r6];
	ld.shared.f32 	%f44, [%r6+4];
	st.shared.f32 	[%r6], %f44;
	add.f32 	%f45, %f43, %f44;
	st.shared.f32 	[%r6+4], %f45;
$L__BB0_35:
	bar.sync 	0;
	ld.shared.f32 	%f46, [%r4];
	st.global.f32 	[%rd2], %f46;
	ret;

}
	// .globl	_Z15FullScan_KernelPfi
.visible .entry _Z15FullScan_KernelPfi(
	.param .u64 .ptr .align 1 _Z15FullScan_KernelPfi_param_0,
	.param .u32 _Z15FullScan_KernelPfi_param_1
)
{
	.reg .pred 	%p<15>;
	.reg .b32 	%r<18>;
	.reg .b32 	%f<42>;
	.reg .b64 	%rd<5>;
	// demoted variable
	.shared .align 4 .b8 _ZZ15FullScan_KernelPfiE4temp[512];
	ld.param.u64 	%rd2, [_Z15FullScan_KernelPfi_param_0];
	ld.param.u32 	%r11, [_Z15FullScan_KernelPfi_param_1];
	cvta.to.global.u64 	%rd3, %rd2;
	mov.u32 	%r1, %tid.x;
	add.s32 	%r12, %r11, %r1;
	mul.wide.s32 	%rd4, %r12, 4;
	add.s64 	%rd1, %rd3, %rd4;
	ld.global.f32 	%f1, [%rd1];
	shl.b32 	%r13, %r1, 2;
	mov.u32 	%r14, _ZZ15FullScan_KernelPfiE4temp;
	add.s32 	%r2, %r14, %r13;
	st.shared.f32 	[%r2], %f1;
	shl.b32 	%r15, %r1, 1;
	or.b32  	%r3, %r15, 1;
	bar.sync 	0;
	setp.gt.u32 	%p1, %r1, 63;
	add.s32 	%r4, %r2, %r13;
	@%p1 bra 	$L__BB1_2;
	ld.shared.f32 	%f2, [%r4];
	ld.shared.f32 	%f3, [%r4+4];
	add.f32 	%f4, %f2, %f3;
	st.shared.f32 	[%r4+4], %f4;
$L__BB1_2:
	bar.sync 	0;
	setp.gt.u32 	%p2, %r1, 31;
	shl.b32 	%r5, %r3, 3;
	add.s32 	%r6, %r14, %r5;
	@%p2 bra 	$L__BB1_4;
	ld.shared.f32 	%f5, [%r6+-4];
	ld.shared.f32 	%f6, [%r6+4];
	add.f32 	%f7, %f5, %f6;
	st.shared.f32 	[%r6+4], %f7;
$L__BB1_4:
	bar.sync 	0;
	setp.gt.u32 	%p3, %r1, 15;
	add.s32 	%r7, %r6, %r5;
	@%p3 bra 	$L__BB1_6;
	ld.shared.f32 	%f8, [%r7+-4];
	ld.shared.f32 	%f9, [%r7+12];
	add.f32 	%f10, %f8, %f9;
	st.shared.f32 	[%r7+12], %f10;
$L__BB1_6:
	bar.sync 	0;
	setp.gt.u32 	%p4, %r1, 7;
	mad.lo.s32 	%r8, %r3, 24, %r6;
	@%p4 bra 	$L__BB1_8;
	ld.shared.f32 	%f11, [%r8+-4];
	ld.shared.f32 	%f12, [%r8+28];
	add.f32 	%f13, %f11, %f12;
	st.shared.f32 	[%r8+28], %f13;
$L__BB1_8:
	bar.sync 	0;
	setp.gt.u32 	%p5, %r1, 3;
	mad.lo.s32 	%r9, %r3, 56, %r6;
	@%p5 bra 	$L__BB1_10;
	ld.shared.f32 	%f14, [%r9+-4];
	ld.shared.f32 	%f15, [%r9+60];
	add.f32 	%f16, %f14, %f15;
	st.shared.f32 	[%r9+60], %f16;
$L__BB1_10:
	bar.sync 	0;
	setp.gt.u32 	%p6, %r1, 1;
	mad.lo.s32 	%r10, %r3, 120, %r6;
	@%p6 bra 	$L__BB1_12;
	ld.shared.f32 	%f17, [%r10+-4];
	ld.shared.f32 	%f18, [%r10+124];
	add.f32 	%f19, %f17, %f18;
	st.shared.f32 	[%r10+124], %f19;
$L__BB1_12:
	bar.sync 	0;
	setp.ne.s32 	%p7, %r1, 0;
	@%p7 bra 	$L__BB1_14;
	mov.b32 	%r17, 0;
	st.shared.u32 	[_ZZ15FullScan_KernelPfiE4temp+508], %r17;
$L__BB1_14:
	setp.ne.s32 	%p8, %r1, 0;
	bar.sync 	0;
	@%p8 bra 	$L__BB1_16;
	ld.shared.f32 	%f20, [_ZZ15FullScan_KernelPfiE4temp+252];
	ld.shared.f32 	%f21, [_ZZ15FullScan_KernelPfiE4temp+508];
	st.shared.f32 	[_ZZ15FullScan_KernelPfiE4temp+252], %f21;
	add.f32 	%f22, %f20, %f21;
	st.shared.f32 	[_ZZ15FullScan_KernelPfiE4temp+508], %f22;
$L__BB1_16:
	setp.gt.u32 	%p9, %r1, 1;
	bar.sync 	0;
	@%p9 bra 	$L__BB1_18;
	ld.shared.f32 	%f23, [%r10+-4];
	ld.shared.f32 	%f24, [%r10+124];
	st.shared.f32 	[%r10+-4], %f24;
	add.f32 	%f25, %f23, %f24;
	st.shared.f32 	[%r10+124], %f25;
$L__BB1_18:
	setp.gt.u32 	%p10, %r1, 3;
	bar.sync 	0;
	@%p10 bra 	$L__BB1_20;
	ld.shared.f32 	%f26, [%r9+-4];
	ld.shared.f32 	%f27, [%r9+60];
	st.shared.f32 	[%r9+-4], %f27;
	add.f32 	%f28, %f26, %f27;
	st.shared.f32 	[%r9+60], %f28;
$L__BB1_20:
	setp.gt.u32 	%p11, %r1, 7;
	bar.sync 	0;
	@%p11 bra 	$L__BB1_22;
	ld.shared.f32 	%f29, [%r8+-4];
	ld.shared.f32 	%f30, [%r8+28];
	st.shared.f32 	[%r8+-4], %f30;
	add.f32 	%f31, %f29, %f30;
	st.shared.f32 	[%r8+28], %f31;
$L__BB1_22:
	setp.gt.u32 	%p12, %r1, 15;
	bar.sync 	0;
	@%p12 bra 	$L__BB1_24;
	ld.shared.f32 	%f32, [%r7+-4];
	ld.shared.f32 	%f33, [%r7+12];
	st.shared.f32 	[%r7+-4], %f33;
	add.f32 	%f34, %f32, %f33;
	st.shared.f32 	[%r7+12], %f34;
$L__BB1_24:
	setp.gt.u32 	%p13, %r1, 31;
	bar.sync 	0;
	@%p13 bra 	$L__BB1_26;
	ld.shared.f32 	%f35, [%r6+-4];
	ld.shared.f32 	%f36, [%r6+4];
	st.shared.f32 	[%r6+-4], %f36;
	add.f32 	%f37, %f35, %f36;
	st.shared.f32 	[%r6+4], %f37;
$L__BB1_26:
	setp.gt.u32 	%p14, %r1, 63;
	bar.sync 	0;
	@%p14 bra 	$L__BB1_28;
	ld.shared.f32 	%f38, [%r4];
	ld.shared.f32 	%f39, [%r4+4];
	st.shared.f32 	[%r4], %f39;
	add.f32 	%f40, %f38, %f39;
	st.shared.f32 	[%r4+4], %f40;
$L__BB1_28:
	bar.sync 	0;
	ld.shared.f32 	%f41, [%r2];
	st.global.f32 	[%rd1], %f41;
	ret;

}
	// .globl	_Z23FullScan_Kernel_InToOutPfS_i
.visible .entry _Z23FullScan_Kernel_InToOutPfS_i(
	.param .u64 .ptr .align 1 _Z23FullScan_Kernel_InToOutPfS_i_param_0,
	.param .u64 .ptr .align 1 _Z23FullScan_Kernel_InToOutPfS_i_param_1,
	.param .u32 _Z23FullScan_Kernel_InToOutPfS_i_param_2
)
{
	.reg .pred 	%p<17>;
	.reg .b32 	%r<19>;
	.reg .b32 	%f<42>;
	.reg .b64 	%rd<9>;
	// demoted variable
	.shared .align 4 .b8 _ZZ23FullScan_Kernel_InToOutPfS_iE4temp[512];
	ld.param.u64 	%rd1, [_Z23FullScan_Kernel_InToOutPfS_i_param_0];
	ld.param.u64 	%rd2, [_Z23FullScan_Kernel_InToOutPfS_i_param_1];
	ld.param.u32 	%r11, [_Z23FullScan_Kernel_InToOutPfS_i_param_2];
	mov.u32 	%r1, %tid.x;
	setp.ge.s32 	%p1, %r1, %r11;
	shl.b32 	%r12, %r1, 2;
	mov.u32 	%r13, _ZZ23FullScan_Kernel_InToOutPfS_iE4temp;
	add.s32 	%r2, %r13, %r12;
	@%p1 bra 	$L__BB2_2;
	cvta.to.global.u64 	%rd3, %rd1;
	mul.wide.u32 	%rd4, %r1, 4;
	add.s64 	%rd5, %rd3, %rd4;
	ld.global.f32 	%f1, [%rd5];
	st.shared.f32 	[%r2], %f1;
	bra.uni 	$L__BB2_3;
$L__BB2_2:
	mov.b32 	%r14, 0;
	st.shared.u32 	[%r2], %r14;
$L__BB2_3:
	shl.b32 	%r15, %r1, 1;
	or.b32  	%r3, %r15, 1;
	bar.sync 	0;
	setp.gt.u32 	%p2, %r1, 63;
	add.s32 	%r4, %r2, %r12;
	@%p2 bra 	$L__BB2_5;
	ld.shared.f32 	%f2, [%r4];
	ld.shared.f32 	%f3, [%r4+4];
	add.f32 	%f4, %f2, %f3;
	st.shared.f32 	[%r4+4], %f4;
$L__BB2_5:
	bar.sync 	0;
	setp.gt.u32 	%p3, %r1, 31;
	shl.b32 	%r5, %r3, 3;
	add.s32 	%r6, %r13, %r5;
	@%p3 bra 	$L__BB2_7;
	ld.shared.f32 	%f5, [%r6+-4];
	ld.shared.f32 	%f6, [%r6+4];
	add.f32 	%f7, %f5, %f6;
	st.shared.f32 	[%r6+4], %f7;
$L__BB2_7:
	bar.sync 	0;
	setp.gt.u32 	%p4, %r1, 15;
	add.s32 	%r7, %r6, %r5;
	@%p4 bra 	$L__BB2_9;
	ld.shared.f32 	%f8, [%r7+-4];
	ld.shared.f32 	%f9, [%r7+12];
	add.f32 	%f10, %f8, %f9;
	st.shared.f32 	[%r7+12], %f10;
$L__BB2_9:
	bar.sync 	0;
	setp.gt.u32 	%p5, %r1, 7;
	mad.lo.s32 	%r8, %r3, 24, %r6;
	@%p5 bra 	$L__BB2_11;
	ld.shared.f32 	%f11, [%r8+-4];
	ld.shared.f32 	%f12, [%r8+28];
	add.f32 	%f13, %f11, %f12;
	st.shared.f32 	[%r8+28], %f13;
$L__BB2_11:
	bar.sync 	0;
	setp.gt.u32 	%p6, %r1, 3;
	mad.lo.s32 	%r9, %r3, 56, %r6;
	@%p6 bra 	$L__BB2_13;
	ld.shared.f32 	%f14, [%r9+-4];
	ld.shared.f32 	%f15, [%r9+60];
	add.f32 	%f16, %f14, %f15;
	st.shared.f32 	[%r9+60], %f16;
$L__BB2_13:
	bar.sync 	0;
	setp.gt.u32 	%p7, %r1, 1;
	mad.lo.s32 	%r10, %r3, 120, %r6;
	@%p7 bra 	$L__BB2_15;
	ld.shared.f32 	%f17, [%r10+-4];
	ld.shared.f32 	%f18, [%r10+124];
	add.f32 	%f19, %f17, %f18;
	st.shared.f32 	[%r10+124], %f19;
$L__BB2_15:
	bar.sync 	0;
	setp.ne.s32 	%p8, %r1, 0;
	@%p8 bra 	$L__BB2_17;
	mov.b32 	%r18, 0;
	st.shared.u32 	[_ZZ23FullScan_Kernel_InToOutPfS_iE4temp+508], %r18;
$L__BB2_17:
	setp.ne.s32 	%p9, %r1, 0;
	bar.sync 	0;
	@%p9 bra 	$L__BB2_19;
	ld.shared.f32 	%f20, [_ZZ23FullScan_Kernel_InToOutPfS_iE4temp+252];
	ld.shared.f32 	%f21, [_ZZ23FullScan_Kernel_InToOutPfS_iE4temp+508];
	st.shared.f32 	[_ZZ23FullScan_Kernel_InToOutPfS_iE4temp+252], %f21;
	add.f32 	%f22, %f20, %f21;
	st.shared.f32 	[_ZZ23FullScan_Kernel_InToOutPfS_iE4temp+508], %f22;
$L__BB2_19:
	setp.gt.u32 	%p10, %r1, 1;
	bar.sync 	0;
	@%p10 bra 	$L__BB2_21;
	ld.shared.f32 	%f23, [%r10+-4];
	ld.shared.f32 	%f24, [%r10+124];
	st.shared.f32 	[%r10+-4], %f24;
	add.f32 	%f25, %f23, %f24;
	st.shared.f32 	[%r10+124], %f25;
$L__BB2_21:
	setp.gt.u32 	%p11, %r1, 3;
	bar.sync 	0;
	@%p11 bra 	$L__BB2_23;
	ld.shared.f32 	%f26, [%r9+-4];
	ld.shared.f32 	%f27, [%r9+60];
	st.shared.f32 	[%r9+-4], %f27;
	add.f32 	%f28, %f26, %f27;
	st.shared.f32 	[%r9+60], %f28;
$L__BB2_23:
	setp.gt.u32 	%p12, %r1, 7;
	bar.sync 	0;
	@%p12 bra 	$L__BB2_25;
	ld.shared.f32 	%f29, [%r8+-4];
	ld.shared.f32 	%f30, [%r8+28];
	st.shared.f32 	[%r8+-4], %f30;
	add.f32 	%f31, %f29, %f30;
	st.shared.f32 	[%r8+28], %f31;
$L__BB2_25:
	setp.gt.u32 	%p13, %r1, 15;
	bar.sync 	0;
	@%p13 bra 	$L__BB2_27;
	ld.shared.f32 	%f32, [%r7+-4];
	ld.shared.f32 	%f33, [%r7+12];
	st.shared.f32 	[%r7+-4], %f33;
	add.f32 	%f34, %f32, %f33;
	st.shared.f32 	[%r7+12], %f34;
$L__BB2_27:
	setp.gt.u32 	%p14, %r1, 31;
	bar.sync 	0;
	@%p14 bra 	$L__BB2_29;
	ld.shared.f32 	%f35, [%r6+-4];
	ld.shared.f32 	%f36, [%r6+4];
	st.shared.f32 	[%r6+-4], %f36;
	add.f32 	%f37, %f35, %f36;
	st.shared.f32 	[%r6+4], %f37;
$L__BB2_29:
	setp.gt.u32 	%p15, %r1, 63;
	bar.sync 	0;
	@%p15 bra 	$L__BB2_31;
	ld.shared.f32 	%f38, [%r4];
	ld.shared.f32 	%f39, [%r4+4];
	st.shared.f32 	[%r4], %f39;
	add.f32 	%f40, %f38, %f39;
	st.shared.f32 	[%r4+4], %f40;
$L__BB2_31:
	setp.ge.s32 	%p16, %r1, %r11;
	bar.sync 	0;
	@%p16 bra 	$L__BB2_33;
	ld.shared.f32 	%f41, [%r2];
	cvta.to.global.u64 	%rd6, %rd2;
	mul.wide.u32 	%rd7, %r1, 4;
	add.s64 	%rd8, %rd6, %rd7;
	st.global.f32 	[%rd8], %f41;
$L__BB2_33:
	ret;

}
	// .globl	_Z16AddOffset_KernelPfS_ii
.visible .entry _Z16AddOffset_KernelPfS_ii(
	.param .u64 .ptr .align 1 _Z16AddOffset_KernelPfS_ii_param_0,
	.param .u64 .ptr .align 1 _Z16AddOffset_KernelPfS_ii_param_1,
	.param .u32 _Z16AddOffset_KernelPfS_ii_param_2,
	.param .u32 _Z16AddOffset_KernelPfS_ii_param_3
)
{
	.reg .pred 	%p<3>;
	.reg .b32 	%r<18>;
	.reg .b32 	%f<7>;
	.reg .b64 	%rd<14>;

	ld.param.u64 	%rd2, [_Z16AddOffset_KernelPfS_ii_param_0];
	ld.param.u64 	%rd3, [_Z16AddOffset_KernelPfS_ii_param_1];
	ld.param.u32 	%r3, [_Z16AddOffset_KernelPfS_ii_param_2];
	ld.param.u32 	%r4, [_Z16AddOffset_KernelPfS_ii_param_3];
	cvta.to.global.u64 	%rd1, %rd3;
	mov.u32 	%r1, %ctaid.x;
	shl.b32 	%r5, %r1, 7;
	mov.u32 	%r6, %tid.x;
	add.s32 	%r2, %r5, %r6;
	setp.ne.s64 	%p1, %rd2, 0;
	@%p1 bra 	$L__BB3_2;
	add.s32 	%r15, %r3, %r1;
	add.s32 	%r16, %r15, %r4;
	mul.wide.u32 	%rd10, %r16, 4;
	add.s64 	%rd11, %rd1, %rd10;
	ld.global.f32 	%f4, [%rd11];
	add.s32 	%r17, %r4, %r2;
	mul.wide.s32 	%rd12, %r17, 4;
	add.s64 	%rd13, %rd1, %rd12;
	ld.global.f32 	%f5, [%rd13];
	add.f32 	%f6, %f4, %f5;
	st.global.f32 	[%rd13], %f6;
	bra.uni 	$L__BB3_4;
$L__BB3_2:
	setp.ge.s32 	%p2, %r2, %r3;
	@%p2 bra 	$L__BB3_4;
	mul.wide.s32 	%rd4, %r2, 4;
	add.s64 	%rd5, %rd1, %rd4;
	ld.global.f32 	%f1, [%rd5];
	add.s32 	%r7, %r3, 127;
	shr.s32 	%r8, %r7, 31;
	shr.u32 	%r9, %r8, 25;
	add.s32 	%r10, %r7, %r9;
	and.b32  	%r11, %r10, -128;
	add.s32 	%r12, %r7, %r1;
	sub.s32 	%r13, %r11, %r7;
	add.s32 	%r14, %r12, %r13;
	mul.wide.u32 	%rd6, %r14, 4;
	add.s64 	%rd7, %rd1, %rd6;
	ld.global.f32 	%f2, [%rd7];
	add.f32 	%f3, %f1, %f2;
	cvta.to.global.u64 	%rd8, %rd2;
	add.s64 	%rd9, %rd8, %rd4;
	st.global.f32 	[%rd9], %f3;
$L__BB3_4:
	ret;

}


// ===== COMPILED SASS (sm_100) =====

	.target	sm_100

	.elftype	@"ET_EXEC"


//--------------------- .note.nv.tkinfo           --------------------------
	.section	.note.nv.tkinfo,"",@"SHT_NOTE"
	.sectionflags	@"SHF_NOTE_NV_TKINFO"
	.tkinfo
        /*0018*/ 	.word	0x00000002
        /*0030*/ 	.string	""
        /*0030*/ 	.string	"ptxas"
        /*0030*/ 	.string	"Cuda compilation tools, release 13.0, V13.0.88"
        /*0030*/ 	.string	"Build cuda_13.0.r13.0/compiler.36424714_0"
        /*0030*/ 	.string	"-arch sm_100 -m 64 "



//--------------------- .note.nv.cuinfo           --------------------------
	.section	.note.nv.cuinfo,"",@"SHT_NOTE"
	.sectionflags	@"SHF_NOTE_NV_CUINFO"
        /*0018*/ 	.short	0x0002
        /*001a*/ 	.short	0x0064
        /*001c*/ 	.short	0x0082
	.zero		2


//--------------------- .nv.info                  --------------------------
	.section	.nv.info,"",@"SHT_CUDA_INFO"
	.align	4


	//----- nvinfo : EIATTR_REGCOUNT
	.align		4
        /*0000*/ 	.byte	0x04, 0x2f
        /*0002*/ 	.short	(.L_1 - .L_0)
	.align		4
.L_0:
        /*0004*/ 	.word	index@(_Z16Reduction_KernelPfS_ii)
        /*0008*/ 	.word	0x00000017


	//----- nvinfo : EIATTR_FRAME_SIZE
	.align		4
.L_1:
        /*000c*/ 	.byte	0x04, 0x11
        /*000e*/ 	.short	(.L_3 - .L_2)
	.align		4
.L_2:
        /*0010*/ 	.word	index@(_Z16Reduction_KernelPfS_ii)
        /*0014*/ 	.word	0x00000000


	//----- nvinfo : EIATTR_REGCOUNT
	.align		4
.L_3:
        /*0018*/ 	.byte	0x04, 0x2f
        /*001a*/ 	.short	(.L_5 - .L_4)
	.align		4
.L_4:
        /*001c*/ 	.word	index@(_Z15FullScan_KernelPfi)
        /*0020*/ 	.word	0x00000014


	//----- nvinfo : EIATTR_FRAME_SIZE
	.align		4
.L_5:
        /*0024*/ 	.byte	0x04, 0x11
        /*0026*/ 	.short	(.L_7 - .L_6)
	.align		4
.L_6:
        /*0028*/ 	.word	index@(_Z15FullScan_KernelPfi)
        /*002c*/ 	.word	0x00000000


	//----- nvinfo : EIATTR_REGCOUNT
	.align		4
.L_7:
        /*0030*/ 	.byte	0x04, 0x2f
        /*0032*/ 	.short	(.L_9 - .L_8)
	.align		4
.L_8:
        /*0034*/ 	.word	index@(_Z23FullScan_Kernel_InToOutPfS_i)
        /*0038*/ 	.word	0x00000011


	//----- nvinfo : EIATTR_FRAME_SIZE
	.align		4
.L_9:
        /*003c*/ 	.byte	0x04, 0x11
        /*003e*/ 	.short	(.L_11 - .L_10)
	.align		4
.L_10:
        /*0040*/ 	.word	index@(_Z23FullScan_Kernel_InToOutPfS_i)
        /*0044*/ 	.word	0x00000000


	//----- nvinfo : EIATTR_REGCOUNT
	.align		4
.L_11:
        /*0048*/ 	.byte	0x04, 0x2f
        /*004a*/ 	.short	(.L_13 - .L_12)
	.align		4
.L_12:
        /*004c*/ 	.word	index@(_Z16AddOffset_KernelPfS_ii)
        /*0050*/ 	.word	0x0000000c


	//----- nvinfo : EIATTR_FRAME_SIZE
	.align		4
.L_13:
        /*0054*/ 	.byte	0x04, 0x11
        /*0056*/ 	.short	(.L_15 - .L_14)
	.align		4
.L_14:
        /*0058*/ 	.word	index@(_Z16AddOffset_KernelPfS_ii)
        /*005c*/ 	.word	0x00000000


	//----- nvinfo : EIATTR_MIN_STACK_SIZE
	.align		4
.L_15:
        /*0060*/ 	.byte	0x04, 0x12
        /*0062*/ 	.short	(.L_17 - .L_16)
	.align		4
.L_16:
        /*0064*/ 	.word	index@(_Z16AddOffset_KernelPfS_ii)
        /*0068*/ 	.word	0x00000000


	//----- nvinfo : EIATTR_MIN_STACK_SIZE
	.align		4
.L_17:
        /*006c*/ 	.byte	0x04, 0x12
        /*006e*/ 	.short	(.L_19 - .L_18)
	.align		4
.L_18:
        /*0070*/ 	.word	index@(_Z23FullScan_Kernel_InToOutPfS_i)
        /*0074*/ 	.word	0x00000000


	//----- nvinfo : EIATTR_MIN_STACK_SIZE
	.align		4
.L_19:
        /*0078*/ 	.byte	0x04, 0x12
        /*007a*/ 	.short	(.L_21 - .L_20)
	.align		4
.L_20:
        /*007c*/ 	.word	index@(_Z15FullScan_KernelPfi)
        /*0080*/ 	.word	0x00000000


	//----- nvinfo : EIATTR_MIN_STACK_SIZE
	.align		4
.L_21:
        /*0084*/ 	.byte	0x04, 0x12
        /*0086*/ 	.short	(.L_23 - .L_22)
	.align		4
.L_22:
        /*0088*/ 	.word	index@(_Z16Reduction_KernelPfS_ii)
        /*008c*/ 	.word	0x00000000
.L_23:


//--------------------- .nv.compat                --------------------------
	.section	.nv.compat,"",@"SHT_CUDA_COMPAT_INFO"
	.align	4
        /*0000*/ 	.byte	0x02, 0x09, 0x00, 0x00, 0x02, 0x02, 0x01, 0x00, 0x02, 0x05, 0x05, 0x00, 0x03, 0x07, 0x01, 0x01
        /*0010*/ 	.byte	0x02, 0x03, 0x00, 0x00, 0x02, 0x06, 0x01, 0x00, 0x04, 0x0b, 0x08, 0x00, 0x09, 0x00, 0x00, 0x00
        /*0020*/ 	.byte	0x00, 0x00, 0x00, 0x00


//--------------------- .nv.info._Z16AddOffset_KernelPfS_ii --------------------------
	.section	.nv.info._Z16AddOffset_KernelPfS_ii,"",@"SHT_CUDA_INFO"
	.sectionflags	@""
	.align	4


	//----- nvinfo : EIATTR_CUDA_API_VERSION
	.align		4
        /*0000*/ 	.byte	0x04, 0x37
        /*0002*/ 	.short	(.L_25 - .L_24)
.L_24:
        /*0004*/ 	.word	0x00000082


	//----- nvinfo : EIATTR_KPARAM_INFO
	.align		4
.L_25:
        /*0008*/ 	.byte	0x04, 0x17
        /*000a*/ 	.short	(.L_27 - .L_26)
.L_26:
        /*000c*/ 	.word	0x00000000
        /*0010*/ 	.short	0x0003
        /*0012*/ 	.short	0x0014
        /*0014*/ 	.byte	0x00, 0xf0, 0x11, 0x00


	//----- nvinfo : EIATTR_KPARAM_INFO
	.align		4
.L_27:
        /*0018*/ 	.byte	0x04, 0x17
        /*001a*/ 	.short	(.L_29 - .L_28)
.L_28:
        /*001c*/ 	.word	0x00000000
        /*0020*/ 	.short	0x0002
        /*0022*/ 	.short	0x0010
        /*0024*/ 	.byte	0x00, 0xf0, 0x11, 0x00


	//----- nvinfo : EIATTR_KPARAM_INFO
	.align		4
.L_29:
        /*0028*/ 	.byte	0x04, 0x17
        /*002a*/ 	.short	(.L_31 - .L_30)
.L_30:
        /*002c*/ 	.word	0x00000000
        /*0030*/ 	.short	0x0001
        /*0032*/ 	.short	0x0008
        /*0034*/ 	.byte	0x00, 0xf5, 0x21, 0x00


	//----- nvinfo : EIATTR_KPARAM_INFO
	.align		4
.L_31:
        /*0038*/ 	.byte	0x04, 0x17
        /*003a*/ 	.short	(.L_33 - .L_32)
.L_32:
        /*003c*/ 	.word	0x00000000
        /*0040*/ 	.short	0x0000
        /*0042*/ 	.short	0x0000
        /*0044*/ 	.byte	0x00, 0xf5, 0x21, 0x00


	//----- nvinfo : EIATTR_SPARSE_MMA_MASK
	.align		4
.L_33:
        /*0048*/ 	.byte	0x03, 0x50
        /*004a*/ 	.short	0x0000


	//----- nvinfo : EIATTR_MAXREG_COUNT
	.align		4
        /*004c*/ 	.byte	0x03, 0x1b
        /*004e*/ 	.short	0x00ff


	//----- nvinfo : EIATTR_MERCURY_ISA_VERSION
	.align		4
        /*0050*/ 	.byte	0x03, 0x5f
        /*0052*/ 	.short	0x0101


	//----- nvinfo : EIATTR_VRC_CTA_INIT_COUNT
	.align		4
        /*0054*/ 	.byte	0x02, 0x4a
	.zero		1
	.zero		1


	//----- nvinfo : EIATTR_EXIT_INSTR_OFFSETS
	.align		4
        /*0058*/ 	.byte	0x04, 0x1c
        /*005a*/ 	.short	(.L_35 - .L_34)


	//   ....[0]....
.L_34:
        /*005c*/ 	.word	0x00000130


	//   ....[1]....
        /*0060*/ 	.word	0x00000160


	//   ....[2]....
        /*0064*/ 	.word	0x00000250


	//----- nvinfo : EIATTR_CBANK_PARAM_SIZE
	.align		4
.L_35:
        /*0068*/ 	.byte	0x03, 0x19
        /*006a*/ 	.short	0x0018


	//----- nvinfo : EIATTR_PARAM_CBANK
	.align		4
        /*006c*/ 	.byte	0x04, 0x0a
        /*006e*/ 	.short	(.L_37 - .L_36)
	.align		4
.L_36:
        /*0070*/ 	.word	index@(.nv.constant0._Z16AddOffset_KernelPfS_ii)
        /*0074*/ 	.short	0x0380
        /*0076*/ 	.short	0x0018


	//----- nvinfo : EIATTR_SW_WAR
	.align		4
.L_37:
        /*0078*/ 	.byte	0x04, 0x36
        /*007a*/ 	.short	(.L_39 - .L_38)
.L_38:
        /*007c*/ 	.word	0x00000008
.L_39:


//--------------------- .nv.info._Z23FullScan_Kernel_InToOutPfS_i --------------------------
	.section	.nv.info._Z23FullScan_Kernel_InToOutPfS_i,"",@"SHT_CUDA_INFO"
	.sectionflags	@""
	.align	4


	//----- nvinfo : EIATTR_CUDA_API_VERSION
	.align		4
        /*0000*/ 	.byte	0x04, 0x37
        /*0002*/ 	.short	(.L_41 - .L_40)
.L_40:
        /*0004*/ 	.word	0x00000082


	//----- nvinfo : EIATTR_KPARAM_INFO
	.align		4
.L_41:
        /*0008*/ 	.byte	0x04, 0x17
        /*000a*/ 	.short	(.L_43 - .L_42)
.L_42:
        /*000c*/ 	.word	0x00000000
        /*0010*/ 	.short	0x0002
        /*0012*/ 	.short	0x0010
        /*0014*/ 	.byte	0x00, 0xf0, 0x11, 0x00


	//----- nvinfo : EIATTR_KPARAM_INFO
	.align		4
.L_43:
        /*0018*/ 	.byte	0x04, 0x17
        /*001a*/ 	.short	(.L_45 - .L_44)
.L_44:
        /*001c*/ 	.word	0x00000000
        /*0020*/ 	.short	0x0001
        /*0022*/ 	.short	0x0008
        /*0024*/ 	.byte	0x00, 0xf5, 0x21, 0x00


	//----- nvinfo : EIATTR_KPARAM_INFO
	.align		4
.L_45:
        /*0028*/ 	.byte	0x04, 0x17
        /*002a*/ 	.short	(.L_47 - .L_46)
.L_46:
        /*002c*/ 	.word	0x00000000
        /*0030*/ 	.short	0x0000
        /*0032*/ 	.short	0x0000
        /*0034*/ 	.byte	0x00, 0xf5, 0x21, 0x00


	//----- nvinfo : EIATTR_SPARSE_MMA_MASK
	.align		4
.L_47:
        /*0038*/ 	.byte	0x03, 0x50
        /*003a*/ 	.short	0x0000


	//----- nvinfo : EIATTR_MAXREG_COUNT
	.align		4
        /*003c*/ 	.byte	0x03, 0x1b
        /*003e*/ 	.short	0x00ff


	//----- nvinfo : EIATTR_NUM_BARRIERS
	.align		4
        /*0040*/ 	.byte	0x02, 0x4c
        /*0042*/ 	.byte	0x01
	.zero		1


	//----- nvinfo : EIATTR_MERCURY_ISA_VERSION
	.align		4
        /*0044*/ 	.byte	0x03, 0x5f
        /*0046*/ 	.short	0x0101


	//----- nvinfo : EIATTR_VRC_CTA_INIT_COUNT
	.align		4
        /*0048*/ 	.byte	0x02, 0x4a
	.zero		1
	.zero		1


	//----- nvinfo : EIATTR_EXIT_INSTR_OFFSETS
	.align		4
        /*004c*/ 	.byte	0x04, 0x1c
        /*004e*/ 	.short	(.L_49 - .L_48)


	//   ....[0]....
.L_48:
        /*0050*/ 	.word	0x00000690


	//   ....[1]....
        /*0054*/ 	.word	0x000006e0


	//----- nvinfo : EIATTR_CBANK_PARAM_SIZE
	.align		4
.L_49:
        /*0058*/ 	.byte	0x03, 0x19
        /*005a*/ 	.short	0x0014


	//----- nvinfo : EIATTR_PARAM_CBANK
	.align		4
        /*005c*/ 	.byte	0x04, 0x0a
        /*005e*/ 	.short	(.L_51 - .L_50)
	.align		4
.L_50:
        /*0060*/ 	.word	index@(.nv.constant0._Z23FullScan_Kernel_InToOutPfS_i)
        /*0064*/ 	.short	0x0380
        /*0066*/ 	.short	0x0014


	//----- nvinfo : EIATTR_SW_WAR
	.align		4
.L_51:
        /*0068*/ 	.byte	0x04, 0x36
        /*006a*/ 	.short	(.L_53 - .L_52)
.L_52:
        /*006c*/ 	.word	0x00000008
.L_53:


//--------------------- .nv.info._Z15FullScan_KernelPfi --------------------------
	.section	.nv.info._Z15FullScan_KernelPfi,"",@"SHT_CUDA_INFO"
	.sectionflags	@""
	.align	4


	//----- nvinfo : EIATTR_CUDA_API_VERSION
	.align		4
        /*0000*/ 	.byte	0x04, 0x37
        /*0002*/ 	.short	(.L_55 - .L_54)
.L_54:
        /*0004*/ 	.word	0x00000082


	//----- nvinfo : EIATTR_KPARAM_INFO
	.align		4
.L_55:
        /*0008*/ 	.byte	0x04, 0x17
        /*000a*/ 	.short	(.L_57 - .L_56)
.L_56:
        /*000c*/ 	.word	0x00000000
        /*0010*/ 	.short	0x0001
        /*0012*/ 	.short	0x0008
        /*0014*/ 	.byte	0x00, 0xf0, 0x11, 0x00


	//----- nvinfo : EIATTR_KPARAM_INFO
	.align		4
.L_57:
        /*0018*/ 	.byte	0x04, 0x17
        /*001a*/ 	.short	(.L_59 - .L_58)
.L_58:
        /*001c*/ 	.word	0x00000000
        /*0020*/ 	.short	0x0000
        /*0022*/ 	.short	0x0000
        /*0024*/ 	.byte	0x00, 0xf5, 0x21, 0x00


	//----- nvinfo : EIATTR_SPARSE_MMA_MASK
	.align		4
.L_59:
        /*0028*/ 	.byte	0x03, 0x50
        /*002a*/ 	.short	0x0000


	//----- nvinfo : EIATTR_MAXREG_COUNT
	.align		4
        /*002c*/ 	.byte	0x03, 0x1b
        /*002e*/ 	.short	0x00ff


	//----- nvinfo : EIATTR_NUM_BARRIERS
	.align		4
        /*0030*/ 	.byte	0x02, 0x4c
        /*0032*/ 	.byte	0x01
	.zero		1


	//----- nvinfo : EIATTR_MERCURY_ISA_VERSION
	.align		4
        /*0034*/ 	.byte	0x03, 0x5f
        /*0036*/ 	.short	0x0101


	//----- nvinfo : EIATTR_VRC_CTA_INIT_COUNT
	.align		4
        /*0038*/ 	.byte	0x02, 0x4a
	.zero		1
	.zero		1


	//----- nvinfo : EIATTR_EXIT_INSTR_OFFSETS
	.align		4
        /*003c*/ 	.byte	0x04, 0x1c
        /*003e*/ 	.short	(.L_61 - .L_60)


	//   ....[0]....
.L_60:
        /*0040*/ 	.word	0x00000680


	//----- nvinfo : EIATTR_CBANK_PARAM_SIZE
	.align		4
.L_61:
        /*0044*/ 	.byte	0x03, 0x19
        /*0046*/ 	.short	0x000c


	//----- nvinfo : EIATTR_PARAM_CBANK
	.align		4
        /*0048*/ 	.byte	0x04, 0x0a
        /*004a*/ 	.short	(.L_63 - .L_62)
	.align		4
.L_62:
        /*004c*/ 	.word	index@(.nv.constant0._Z15FullScan_KernelPfi)
        /*0050*/ 	.short	0x0380
        /*0052*/ 	.short	0x000c


	//----- nvinfo : EIATTR_SW_WAR
	.align		4
.L_63:
        /*0054*/ 	.byte	0x04, 0x36
        /*0056*/ 	.short	(.L_65 - .L_64)
.L_64:
        /*0058*/ 	.word	0x00000008
.L_65:


//--------------------- .nv.info._Z16Reduction_KernelPfS_ii --------------------------
	.section	.nv.info._Z16Reduction_KernelPfS_ii,"",@"SHT_CUDA_INFO"
	.sectionflags	@""
	.align	4


	//----- nvinfo : EIATTR_CUDA_API_VERSION
	.align		4
        /*0000*/ 	.byte	0x04, 0x37
        /*0002*/ 	.short	(.L_67 - .L_66)
.L_66:
        /*0004*/ 	.word	0x00000082


	//----- nvinfo : EIATTR_KPARAM_INFO
	.align		4
.L_67:
        /*0008*/ 	.byte	0x04, 0x17
        /*000a*/ 	.short	(.L_69 - .L_68)
.L_68:
        /*000c*/ 	.word	0x00000000
        /*0010*/ 	.short	0x0003
        /*0012*/ 	.short	0x0014
        /*0014*/ 	.byte	0x00, 0xf0, 0x11, 0x00


	//----- nvinfo : EIATTR_KPARAM_INFO
	.align		4
.L_69:
        /*0018*/ 	.byte	0x04, 0x17
        /*001a*/ 	.short	(.L_71 - .L_70)
.L_70:
        /*001c*/ 	.word	0x00000000
        /*0020*/ 	.short	0x0002
        /*0022*/ 	.short	0x0010
        /*0024*/ 	.byte	0x00, 0xf0, 0x11, 0x00


	//----- nvinfo : EIATTR_KPARAM_INFO
	.align		4
.L_71:
        /*0028*/ 	.byte	0x04, 0x17
        /*002a*/ 	.short	(.L_73 - .L_72)
.L_72:
        /*002c*/ 	.word	0x00000000
        /*0030*/ 	.short	0x0001
        /*0032*/ 	.short	0x0008
        /*0034*/ 	.byte	0x00, 0xf5, 0x21, 0x00


	//----- nvinfo : EIATTR_KPARAM_INFO
	.align		4
.L_73:
        /*0038*/ 	.byte	0x04, 0x17
        /*003a*/ 	.short	(.L_75 - .L_74)
.L_74:
        /*003c*/ 	.word	0x00000000
        /*0040*/ 	.short	0x0000
        /*0042*/ 	.short	0x0000
        /*0044*/ 	.byte	0x00, 0xf5, 0x21, 0x00


	//----- nvinfo : EIATTR_SPARSE_MMA_MASK
	.align		4
.L_75:
        /*0048*/ 	.byte	0x03, 0x50
        /*004a*/ 	.short	0x0000


	//----- nvinfo : EIATTR_MAXREG_COUNT
	.align		4
        /*004c*/ 	.byte	0x03, 0x1b
        /*004e*/ 	.short	0x00ff


	//----- nvinfo : EIATTR_NUM_BARRIERS
	.align		4
        /*0050*/ 	.byte	0x02, 0x4c
        /*0052*/ 	.byte	0x01
	.zero		1


	//----- nvinfo : EIATTR_MERCURY_ISA_VERSION
	.align		4
        /*0054*/ 	.byte	0x03, 0x5f
        /*0056*/ 	.short	0x0101


	//----- nvinfo : EIATTR_VRC_CTA_INIT_COUNT
	.align		4
        /*0058*/ 	.byte	0x02, 0x4a
	.zero		1
	.zero		1


	//----- nvinfo : EIATTR_EXIT_INSTR_OFFSETS
	.align		4
        /*005c*/ 	.byte	0x04, 0x1c
        /*005e*/ 	.short	(.L_77 - .L_76)


	//   ....[0]....
.L_76:
        /*0060*/ 	.word	0x00000860


	//----- nvinfo : EIATTR_CRS_STACK_SIZE
	.align		4
.L_77:
        /*0064*/ 	.byte	0x04, 0x1e
        /*0066*/ 	.short	(.L_79 - .L_78)
.L_78:
        /*0068*/ 	.word	0x00000000


	//----- nvinfo : EIATTR_CBANK_PARAM_SIZE
	.align		4
.L_79:
        /*006c*/ 	.byte	0x03, 0x19
        /*006e*/ 	.short	0x0018


	//----- nvinfo : EIATTR_PARAM_CBANK
	.align		4
        /*0070*/ 	.byte	0x04, 0x0a
        /*0072*/ 	.short	(.L_81 - .L_80)
	.align		4
.L_80:
        /*0074*/ 	.word	index@(.nv.constant0._Z16Reduction_KernelPfS_ii)
        /*0078*/ 	.short	0x0380
        /*007a*/ 	.short	0x0018


	//----- nvinfo : EIATTR_SW_WAR
	.align		4
.L_81:
        /*007c*/ 	.byte	0x04, 0x36
        /*007e*/ 	.short	(.L_83 - .L_82)
.L_82:
        /*0080*/ 	.word	0x00000008
.L_83:


//--------------------- .nv.callgraph             --------------------------
	.section	.nv.callgraph,"",@"SHT_CUDA_CALLGRAPH"
	.align	4
	.sectionentsize	8
	.align		4
        /*0000*/ 	.word	0x00000000
	.align		4
        /*0004*/ 	.word	0xffffffff
	.align		4
        /*0008*/ 	.word	0x00000000
	.align		4
        /*000c*/ 	.word	0xfffffffe
	.align		4
        /*0010*/ 	.word	0x00000000
	.align		4
        /*0014*/ 	.word	0xfffffffd
	.align		4
        /*0018*/ 	.word	0x00000000
	.align		4
        /*001c*/ 	.word	0xfffffffc


//--------------------- .text._Z16AddOffset_KernelPfS_ii --------------------------
	.section	.text._Z16AddOffset_KernelPfS_ii,"ax",@progbits
	.align	128
        .global         _Z16AddOffset_KernelPfS_ii
        .type           _Z16AddOffset_KernelPfS_ii,@function
        .size           _Z16AddOffset_KernelPfS_ii,(.L_x_10 - _Z16AddOffset_KernelPfS_ii)
        .other          _Z16AddOffset_KernelPfS_ii,@"STO_CUDA_ENTRY STV_DEFAULT"
_Z16AddOffset_KernelPfS_ii:
.text._Z16AddOffset_KernelPfS_ii:
[----:B------:R-:W-:Y:S01]  /*0000*/  LDC R1, c[0x0][0x37c] ;  /* 0x0000df00ff017b82 */ /* 0x000fe20000000800 */
[----:B------:R-:W0:Y:S01]  /*0010*/  LDCU.64 UR4, c[0x0][0x380] ;  /* 0x00007000ff0477ac */ /* 0x000e220008000a00 */
[----:B------:R-:W1:Y:S01]  /*0020*/  S2R R3, SR_CTAID.X ;  /* 0x0000000000037919 */ /* 0x000e620000002500 */
[----:B------:R-:W2:Y:S01]  /*0030*/  LDCU.64 UR6, c[0x0][0x358] ;  /* 0x00006b00ff0677ac */ /* 0x000ea20008000a00 */
[----:B------:R-:W1:Y:S01]  /*0040*/  S2R R0, SR_TID.X ;  /* 0x0000000000007919 */ /* 0x000e620000002100 */
[----:B0-----:R-:W-:-:S04]  /*0050*/  UISETP.NE.U32.AND UP0, UPT, UR4, URZ, UPT ;  /* 0x000000ff0400728c */ /* 0x001fc8000bf05070 */
[----:B------:R-:W-:Y:S01]  /*0060*/  UISETP.NE.AND.EX UP0, UPT, UR5, URZ, UPT, UP0 ;  /* 0x000000ff0500728c */ /* 0x000fe2000bf05300 */
[----:B-1----:R-:W-:-:S08]  /*0070*/  LEA R9, R3, R0, 0x7 ;  /* 0x0000000003097211 */ /* 0x002fd000078e38ff */
[----:B--2---:R-:W-:Y:S05]  /*0080*/  BRA.U UP0, `(.L_x_0) ;  /* 0x00000001002c7547 */ /* 0x004fea000b800000 */
[----:B------:R-:W0:Y:S08]  /*0090*/  LDC.64 R6, c[0x0][0x390] ;  /* 0x0000e400ff067b82 */ /* 0x000e300000000a00 */
[----:B------:R-:W1:Y:S01]  /*00a0*/  LDC.64 R4, c[0x0][0x388] ;  /* 0x0000e200ff047b82 */ /* 0x000e620000000a00 */
[----:B0-----:R-:W-:Y:S02]  /*00b0*/  IADD3 R3, PT, PT, R7, R3, R6 ;  /* 0x0000000307037210 */ /* 0x001fe40007ffe006 */
[----:B------:R-:W-:-:S03]  /*00c0*/  IADD3 R9, PT, PT, R9, R7, RZ ;  /* 0x0000000709097210 */ /* 0x000fc60007ffe0ff */
[----:B-1----:R-:W-:-:S04]  /*00d0*/  IMAD.WIDE.U32 R2, R3, 0x4, R4 ;  /* 0x0000000403027825 */ /* 0x002fc800078e0004 */
[----:B------:R-:W-:Y:S02]  /*00e0*/  IMAD.WIDE R4, R9, 0x4, R4 ;  /* 0x0000000409047825 */ /* 0x000fe400078e0204 */
[----:B------:R-:W2:Y:S04]  /*00f0*/  LDG.E R2, desc[UR6][R2.64] ;  /* 0x0000000602027981 */ /* 0x000ea8000c1e1900 */
[----:B------:R-:W2:Y:S02]  /*0100*/  LDG.E R7, desc[UR6][R4.64] ;  /* 0x0000000604077981 */ /* 0x000ea4000c1e1900 */
[----:B--2---:R-:W-:-:S05]  /*0110*/  FADD R7, R2, R7 ;  /* 0x0000000702077221 */ /* 0x004fca0000000000 */
[----:B------:R-:W-:Y:S01]  /*0120*/  STG.E desc[UR6][R4.64], R7 ;  /* 0x0000000704007986 */ /* 0x000fe2000c101906 */
[----:B------:R-:W-:Y:S05]  /*0130*/  EXIT ;  /* 0x000000000000794d */ /* 0x000fea0003800000 */
.L_x_0:
[----:B------:R-:W0:Y:S02]  /*0140*/  LDCU UR8, c[0x0][0x390] ;  /* 0x00007200ff0877ac */ /* 0x000e240008000800 */
[----:B0-----:R-:W-:-:S13]  /*0150*/  ISETP.GE.AND P0, PT, R9, UR8, PT ;  /* 0x0000000809007c0c */ /* 0x001fda000bf06270 */
[----:B------:R-:W-:Y:S05]  /*0160*/  @P0 EXIT ;  /* 0x000000000000094d */ /* 0x000fea0003800000 */
[----:B------:R-:W0:Y:S01]  /*0170*/  LDC.64 R4, c[0x0][0x388] ;  /* 0x0000e200ff047b82 */ /* 0x000e220000000a00 */
[----:B------:R-:W-:-:S04]  /*0180*/  UIADD3 UR4, UPT, UPT, UR8, 0x7f, URZ ;  /* 0x0000007f08047890 */ /* 0x000fc8000fffe0ff */
[----:B------:R-:W-:-:S04]  /*0190*/  USHF.R.S32.HI UR5, URZ, 0x1f, UR4 ;  /* 0x0000001fff057899 */ /* 0x000fc80008011404 */
[----:B------:R-:W-:-:S04]  /*01a0*/  ULEA.HI UR5, UR5, UR4, URZ, 0x7 ;  /* 0x0000000405057291 */ /* 0x000fc8000f8f38ff */
[----:B------:R-:W-:-:S06]  /*01b0*/  ULOP3.LUT UR5, UR5, 0xffffff80, URZ, 0xc0, !UPT ;  /* 0xffffff8005057892 */ /* 0x000fcc000f8ec0ff */
[----:B------:R-:W-:Y:S01]  /*01c0*/  IADD3 R7, PT, PT, R3, UR5, RZ ;  /* 0x0000000503077c10 */ /* 0x000fe2000fffe0ff */
[----:B0-----:R-:W-:-:S04]  /*01d0*/  IMAD.WIDE R2, R9, 0x4, R4 ;  /* 0x0000000409027825 */ /* 0x001fc800078e0204 */
[----:B------:R-:W-:Y:S02]  /*01e0*/  IMAD.WIDE.U32 R4, R7, 0x4, R4 ;  /* 0x0000000407047825 */ /* 0x000fe400078e0004 */
[----:B------:R-:W2:Y:S01]  /*01f0*/  LDG.E R2, desc[UR6][R2.64] ;  /* 0x0000000602027981 */ /* 0x000ea2000c1e1900 */
[----:B------:R-:W0:Y:S03]  /*0200*/  LDC.64 R6, c[0x0][0x380] ;  /* 0x0000e000ff067b82 */ /* 0x000e260000000a00 */
[----:B------:R-:W2:Y:S01]  /*0210*/  LDG.E R5, desc[UR6][R4.64] ;  /* 0x0000000604057981 */ /* 0x000ea2000c1e1900 */
[----:B0-----:R-:W-:-:S04]  /*0220*/  IMAD.WIDE R6, R9, 0x4, R6 ;  /* 0x0000000409067825 */ /* 0x001fc800078e0206 */
[----:B--2---:R-:W-:-:S05]  /*0230*/  FADD R9, R2, R5 ;  /* 0x0000000502097221 */ /* 0x004fca0000000000 */
[----:B------:R-:W-:Y:S01]  /*0240*/  STG.E desc[UR6][R6.64], R9 ;  /* 0x0000000906007986 */ /* 0x000fe2000c101906 */
[----:B------:R-:W-:Y:S05]  /*0250*/  EXIT ;  /* 0x000000000000794d */ /* 0x000fea0003800000 */
.L_x_1:
[----:B------:R-:W-:-:S00]  /*0260*/  BRA `(.L_x_1) ;  /* 0xfffffffc00fc7947 */ /* 0x000fc0000383ffff */
[----:B------:R-:W-:-:S00]  /*0270*/  NOP ;  /* 0x0000000000007918 */ /* 0x000fc00000000000 */
        /* <DEDUP_REMOVED lines=8> */
.L_x_10:


//--------------------- .text._Z23FullScan_Kernel_InToOutPfS_i --------------------------
	.section	.text._Z23FullScan_Kernel_InToOutPfS_i,"ax",@progbits
	.align	128
        .global         _Z23FullScan_Kernel_InToOutPfS_i
        .type           _Z23FullScan_Kernel_InToOutPfS_i,@function
        .size           _Z23FullScan_Kernel_InToOutPfS_i,(.L_x_11 - _Z23FullScan_Kernel_InToOutPfS_i)
        .other          _Z23FullScan_Kernel_InToOutPfS_i,@"STO_CUDA_ENTRY STV_DEFAULT"
_Z23FullScan_Kernel_InToOutPfS_i:
.text._Z23FullScan_Kernel_InToOutPfS_i:
[----:B------:R-:W-:Y:S01]  /*0000*/  LDC R1, c[0x0][0x37c] ;  /* 0x0000df00ff017b82 */ /* 0x000fe20000000800 */
[----:B------:R-:W0:Y:S01]  /*0010*/  S2R R0, SR_TID.X ;  /* 0x0000000000007919 */ /* 0x000e220000002100 */
[----:B------:R-:W0:Y:S01]  /*0020*/  LDCU UR4, c[0x0][0x390] ;  /* 0x00007200ff0477ac */ /* 0x000e220008000800 */
[----:B------:R-:W1:Y:S01]  /*0030*/  LDCU.64 UR6, c[0x0][0x358] ;  /* 0x00006b00ff0677ac */ /* 0x000e620008000a00 */
[----:B0-----:R-:W-:-:S13]  /*0040*/  ISETP.GE.AND P0, PT, R0, UR4, PT ;  /* 0x0000000400007c0c */ /* 0x001fda000bf06270 */
[----:B------:R-:W0:Y:S02]  /*0050*/  @!P0 LDC.64 R4, c[0x0][0x380] ;  /* 0x0000e000ff048b82 */ /* 0x000e240000000a00 */
[----:B0-----:R-:W-:-:S05]  /*0060*/  @!P0 IMAD.WIDE.U32 R4, R0, 0x4, R4 ;  /* 0x0000000400048825 */ /* 0x001fca00078e0004 */
[----:B-1----:R0:W2:Y:S01]  /*0070*/  @!P0 LDG.E R6, desc[UR6][R4.64] ;  /* 0x0000000604068981 */ /* 0x0020a2000c1e1900 */
[----:B------:R-:W1:Y:S01]  /*0080*/  S2UR UR5, SR_CgaCtaId ;  /* 0x00000000000579c3 */ /* 0x000e620000008800 */
[----:B------:R-:W-:Y:S01]  /*0090*/  UMOV UR4, 0x400 ;  /* 0x0000040000047882 */ /* 0x000fe20000000000 */
[C---:B------:R-:W-:Y:S02]  /*00a0*/  ISETP.GT.U32.AND P1, PT, R0.reuse, 0x3f, PT ;  /* 0x0000003f0000780c */ /* 0x040fe40003f24070 */
[C---:B------:R-:W-:Y:S02]  /*00b0*/  ISETP.GT.U32.AND P2, PT, R0.reuse, 0x1f, PT ;  /* 0x0000001f0000780c */ /* 0x040fe40003f44070 */
[C---:B------:R-:W-:Y:S02]  /*00c0*/  LEA R7, R0.reuse, 0x1, 0x1 ;  /* 0x0000000100077811 */ /* 0x040fe400078e08ff */
[C---:B------:R-:W-:Y:S02]  /*00d0*/  ISETP.GT.U32.AND P3, PT, R0.reuse, 0xf, PT ;  /* 0x0000000f0000780c */ /* 0x040fe40003f64070 */
[----:B------:R-:W-:-:S02]  /*00e0*/  ISETP.GT.U32.AND P4, PT, R0, 0x7, PT ;  /* 0x000000070000780c */ /* 0x000fc40003f84070 */
[C---:B------:R-:W-:Y:S02]  /*00f0*/  ISETP.GT.U32.AND P5, PT, R0.reuse, 0x3, PT ;  /* 0x000000030000780c */ /* 0x040fe40003fa4070 */
[----:B------:R-:W-:Y:S02]  /*0100*/  ISETP.GT.U32.AND P6, PT, R0, 0x1, PT ;  /* 0x000000010000780c */ /* 0x000fe40003fc4070 */
[----:B------:R-:W-:Y:S01]  /*0110*/  P2R R14, PR, RZ, 0x1 ;  /* 0x00000001ff0e7803 */ /* 0x000fe20000000000 */
[----:B-1----:R-:W-:-:S06]  /*0120*/  ULEA UR4, UR5, UR4, 0x18 ;  /* 0x0000000405047291 */ /* 0x002fcc000f8ec0ff */
[C---:B------:R-:W-:Y:S02]  /*0130*/  LEA R3, R0.reuse, UR4, 0x2 ;  /* 0x0000000400037c11 */ /* 0x040fe4000f8e10ff */
[----:B0-----:R-:W-:Y:S02]  /*0140*/  LEA R4, R7, UR4, 0x3 ;  /* 0x0000000407047c11 */ /* 0x001fe4000f8e18ff */
[C---:B------:R-:W-:Y:S01]  /*0150*/  LEA R2, R0.reuse, R3, 0x2 ;  /* 0x0000000300027211 */ /* 0x040fe200078e10ff */
[----:B--2---:R-:W-:Y:S04]  /*0160*/  @!P0 STS [R3], R6 ;  /* 0x0000000603008388 */ /* 0x004fe80000000800 */
[----:B------:R-:W-:Y:S01]  /*0170*/  @P0 STS [R3], RZ ;  /* 0x000000ff03000388 */ /* 0x000fe20000000800 */
[----:B------:R-:W-:Y:S01]  /*0180*/  BAR.SYNC.DEFER_BLOCKING 0x0 ;  /* 0x0000000000007b1d */ /* 0x000fe20000010000 */
[----:B------:R-:W-:-:S05]  /*0190*/  ISETP.NE.AND P0, PT, R0, RZ, PT ;  /* 0x000000ff0000720c */ /* 0x000fca0003f05270 */
[----:B------:R-:W-:Y:S04]  /*01a0*/  @!P1 LDS R8, [R2] ;  /* 0x0000000002089984 */ /* 0x000fe80000000800 */
[----:B------:R-:W0:Y:S02]  /*01b0*/  @!P1 LDS R5, [R2+0x4] ;  /* 0x0000040002059984 */ /* 0x000e240000000800 */
[----:B0-----:R-:W-:-:S05]  /*01c0*/  @!P1 FADD R9, R8, R5 ;  /* 0x0000000508099221 */ /* 0x001fca0000000000 */
[----:B------:R-:W-:Y:S01]  /*01d0*/  @!P1 STS [R2+0x4], R9 ;  /* 0x0000040902009388 */ /* 0x000fe20000000800 */
[----:B------:R-:W-:Y:S06]  /*01e0*/  BAR.SYNC.DEFER_BLOCKING 0x0 ;  /* 0x0000000000007b1d */ /* 0x000fec0000010000 */
[----:B------:R-:W-:Y:S04]  /*01f0*/  @!P2 LDS R5, [R4+-0x4] ;  /* 0xfffffc000405a984 */ /* 0x000fe80000000800 */
[----:B------:R-:W0:Y:S02]  /*0200*/  @!P2 LDS R6, [R4+0x4] ;  /* 0x000004000406a984 */ /* 0x000e240000000800 */
[----:B0-----:R-:W-:Y:S01]  /*0210*/  @!P2 FADD R11, R5, R6 ;  /* 0x00000006050ba221 */ /* 0x001fe20000000000 */
[----:B------:R-:W-:-:S04]  /*0220*/  LEA R5, R7, R4, 0x3 ;  /* 0x0000000407057211 */ /* 0x000fc800078e18ff */
[----:B------:R-:W-:Y:S01]  /*0230*/  @!P2 STS [R4+0x4], R11 ;  /* 0x0000040b0400a388 */ /* 0x000fe20000000800 */
[----:B------:R-:W-:Y:S06]  /*0240*/  BAR.SYNC.DEFER_BLOCKING 0x0 ;  /* 0x0000000000007b1d */ /* 0x000fec0000010000 */
[----:B------:R-:W-:Y:S04]  /*0250*/  @!P3 LDS R6, [R5+-0x4] ;  /* 0xfffffc000506b984 */ /* 0x000fe80000000800 */
[----:B------:R-:W0:Y:S02]  /*0260*/  @!P3 LDS R13, [R5+0xc] ;  /* 0x00000c00050db984 */ /* 0x000e240000000800 */
[----:B0-----:R-:W-:Y:S01]  /*0270*/  @!P3 FADD R8, R6, R13 ;  /* 0x0000000d0608b221 */ /* 0x001fe20000000000 */
[----:B------:R-:W-:-:S04]  /*0280*/  IMAD R6, R7, 0x18, R4 ;  /* 0x0000001807067824 */ /* 0x000fc800078e0204 */
[----:B------:R-:W-:Y:S01]  /*0290*/  @!P3 STS [R5+0xc], R8 ;  /* 0x00000c080500b388 */ /* 0x000fe20000000800 */
[----:B------:R-:W-:Y:S06]  /*02a0*/  BAR.SYNC.DEFER_BLOCKING 0x0 ;  /* 0x0000000000007b1d */ /* 0x000fec0000010000 */
[----:B------:R-:W-:Y:S04]  /*02b0*/  @!P4 LDS R9, [R6+-0x4] ;  /* 0xfffffc000609c984 */ /* 0x000fe80000000800 */
[----:B------:R-:W0:Y:S02]  /*02c0*/  @!P4 LDS R10, [R6+0x1c] ;  /* 0x00001c00060ac984 */ /* 0x000e240000000800 */
[----:B0-----:R-:W-:Y:S01]  /*02d0*/  @!P4 FADD R9, R9, R10 ;  /* 0x0000000a0909c221 */ /* 0x001fe20000000000 */
[----:B------:R-:W-:-:S02]  /*02e0*/  IMAD R10, R7, 0x38, R4 ;  /* 0x00000038070a7824 */ /* 0x000fc400078e0204 */
[----:B------:R-:W-:Y:S02]  /*02f0*/  IMAD R7, R7, 0x78, R4 ;  /* 0x0000007807077824 */ /* 0x000fe400078e0204 */
[----:B------:R-:W-:Y:S01]  /*0300*/  @!P4 STS [R6+0x1c], R9 ;  /* 0x00001c090600c388 */ /* 0x000fe20000000800 */
[----:B------:R-:W-:Y:S06]  /*0310*/  BAR.SYNC.DEFER_BLOCKING 0x0 ;  /* 0x0000000000007b1d */ /* 0x000fec0000010000 */
[----:B------:R-:W-:Y:S04]  /*0320*/  @!P5 LDS R11, [R10+-0x4] ;  /* 0xfffffc000a0bd984 */ /* 0x000fe80000000800 */
[----:B------:R-:W0:Y:S02]  /*0330*/  @!P5 LDS R12, [R10+0x3c] ;  /* 0x00003c000a0cd984 */ /* 0x000e240000000800 */
[----:B0-----:R-:W-:-:S05]  /*0340*/  @!P5 FADD R11, R11, R12 ;  /* 0x0000000c0b0bd221 */ /* 0x001fca0000000000 */
[----:B------:R-:W-:Y:S01]  /*0350*/  @!P5 STS [R10+0x3c], R11 ;  /* 0x00003c0b0a00d388 */ /* 0x000fe20000000800 */
[----:B------:R-:W-:Y:S06]  /*0360*/  BAR.SYNC.DEFER_BLOCKING 0x0 ;  /* 0x0000000000007b1d */ /* 0x000fec0000010000 */
[----:B------:R-:W-:Y:S04]  /*0370*/  @!P6 LDS R8, [R7+-0x4] ;  /* 0xfffffc000708e984 */ /* 0x000fe80000000800 */
[----:B------:R-:W0:Y:S02]  /*0380*/  @!P6 LDS R13, [R7+0x7c] ;  /* 0x00007c00070de984 */ /* 0x000e240000000800 */
[----:B0-----:R-:W-:-:S05]  /*0390*/  @!P6 FADD R8, R8, R13 ;  /* 0x0000000d0808e221 */ /* 0x001fca0000000000 */
[----:B------:R-:W-:Y:S01]  /*03a0*/  @!P6 STS [R7+0x7c], R8 ;  /* 0x00007c080700e388 */ /* 0x000fe20000000800 */
[----:B------:R-:W-:Y:S06]  /*03b0*/  BAR.SYNC.DEFER_BLOCKING 0x0 ;  /* 0x0000000000007b1d */ /* 0x000fec0000010000 */
[----:B------:R-:W-:Y:S02]  /*03c0*/  @!P0 STS [UR4+0x1fc], RZ ;  /* 0x0001fcffff008988 */ /* 0x000fe40008000804 */
[----:B------:R-:W-:Y:S06]  /*03d0*/  BAR.SYNC.DEFER_BLOCKING 0x0 ;  /* 0x0000000000007b1d */ /* 0x000fec0000010000 */
[----:B------:R-:W-:Y:S04]  /*03e0*/  @!P0 LDS R9, [UR4+0xfc] ;  /* 0x0000fc04ff098984 */ /* 0x000fe80008000800 */
[----:B------:R-:W0:Y:S02]  /*03f0*/  @!P0 LDS R12, [UR4+0x1fc] ;  /* 0x0001fc04ff0c8984 */ /* 0x000e240008000800 */
[----:B0-----:R-:W-:-:S02]  /*0400*/  @!P0 FADD R9, R9, R12 ;  /* 0x0000000c09098221 */ /* 0x001fc40000000000 */
[----:B------:R-:W-:Y:S04]  /*0410*/  @!P0 STS [UR4+0xfc], R12 ;  /* 0x0000fc0cff008988 */ /* 0x000fe80008000804 */
[----:B------:R-:W-:Y:S01]  /*0420*/  @!P0 STS [UR4+0x1fc], R9 ;  /* 0x0001fc09ff008988 */ /* 0x000fe20008000804 */
[----:B------:R-:W-:Y:S01]  /*0430*/  BAR.SYNC.DEFER_BLOCKING 0x0 ;  /* 0x0000000000007b1d */ /* 0x000fe20000010000 */
[----:B------:R-:W-:-:S05]  /*0440*/  ISETP.NE.AND P0, PT, R14, RZ, PT ;  /* 0x000000ff0e00720c */ /* 0x000fca0003f05270 */
[----:B------:R-:W-:Y:S04]  /*0450*/  @!P6 LDS R8, [R7+-0x4] ;  /* 0xfffffc000708e984 */ /* 0x000fe80000000800 */
[----:B------:R-:W0:Y:S02]  /*0460*/  @!P6 LDS R11, [R7+0x7c] ;  /* 0x00007c00070be984 */ /* 0x000e240000000800 */
[----:B0-----:R-:W-:Y:S02]  /*0470*/  @!P6 FADD R8, R8, R11 ;  /* 0x0000000b0808e221 */ /* 0x001fe40000000000 */
[----:B------:R-:W-:Y:S04]  /*0480*/  @!P6 STS [R7+-0x4], R11 ;  /* 0xfffffc0b0700e388 */ /* 0x000fe80000000800 */
[----:B------:R-:W-:Y:S01]  /*0490*/  @!P6 STS [R7+0x7c], R8 ;  /* 0x00007c080700e388 */ /* 0x000fe20000000800 */
[----:B------:R-:W-:Y:S06]  /*04a0*/  BAR.SYNC.DEFER_BLOCKING 0x0 ;  /* 0x0000000000007b1d */ /* 0x000fec0000010000 */
[----:B------:R-:W-:Y:S04]  /*04b0*/  @!P5 LDS R13, [R10+-0x4] ;  /* 0xfffffc000a0dd984 */ /* 0x000fe80000000800 */
[----:B------:R-:W0:Y:S02]  /*04c0*/  @!P5 LDS R14, [R10+0x3c] ;  /* 0x00003c000a0ed984 */ /* 0x000e240000000800 */
[----:B0-----:R-:W-:-:S02]  /*04d0*/  @!P5 FADD R13, R13, R14 ;  /* 0x0000000e0d0dd221 */ /* 0x001fc40000000000 */
        /* <DEDUP_REMOVED lines=21> */
[----:B------:R-:W-:Y:S04]  /*0630*/  @!P1 LDS R6, [R2] ;  /* 0x0000000002069984 */ /* 0x000fe80000000800 */
[----:B------:R-:W0:Y:S02]  /*0640*/  @!P1 LDS R9, [R2+0x4] ;  /* 0x0000040002099984 */ /* 0x000e240000000800 */
[----:B0-----:R-:W-:-:S02]  /*0650*/  @!P1 FADD R11, R6, R9 ;  /* 0x00000009060b9221 */ /* 0x001fc40000000000 */
[----:B------:R0:W-:Y:S04]  /*0660*/  @!P1 STS [R2], R9 ;  /* 0x0000000902009388 */ /* 0x0001e80000000800 */
[----:B------:R0:W-:Y:S01]  /*0670*/  @!P1 STS [R2+0x4], R11 ;  /* 0x0000040b02009388 */ /* 0x0001e20000000800 */
[----:B------:R-:W-:Y:S06]  /*0680*/  BAR.SYNC.DEFER_BLOCKING 0x0 ;  /* 0x0000000000007b1d */ /* 0x000fec0000010000 */
[----:B------:R-:W-:Y:S05]  /*0690*/  @P0 EXIT ;  /* 0x000000000000094d */ /* 0x000fea0003800000 */
[----:B------:R-:W1:Y:S01]  /*06a0*/  LDS R3, [R3] ;  /* 0x0000000003037984 */ /* 0x000e620000000800 */
[----:B------:R-:W2:Y:S02]  /*06b0*/  LDC.64 R4, c[0x0][0x388] ;  /* 0x0000e200ff047b82 */ /* 0x000ea40000000a00 */
[----:B--2---:R-:W-:-:S05]  /*06c0*/  IMAD.WIDE.U32 R4, R0, 0x4, R4 ;  /* 0x0000000400047825 */ /* 0x004fca00078e0004 */
[----:B-1----:R-:W-:Y:S01]  /*06d0*/  STG.E desc[UR6][R4.64], R3 ;  /* 0x0000000304007986 */ /* 0x002fe2000c101906 */
[----:B------:R-:W-:Y:S05]  /*06e0*/  EXIT ;  /* 0x000000000000794d */ /* 0x000fea0003800000 */
.L_x_2:
        /* <DEDUP_REMOVED lines=9> */
.L_x_11:


//--------------------- .text._Z15FullScan_KernelPfi --------------------------
	.section	.text._Z15FullScan_KernelPfi,"ax",@progbits
	.align	128
        .global         _Z15FullScan_KernelPfi
        .type           _Z15FullScan_KernelPfi,@function
        .size           _Z15FullScan_KernelPfi,(.L_x_12 - _Z15FullScan_KernelPfi)
        .other          _Z15FullScan_KernelPfi,@"STO_CUDA_ENTRY STV_DEFAULT"
_Z15FullScan_KernelPfi:
.text._Z15FullScan_KernelPfi:
[----:B------:R-:W-:Y:S01]  /*0000*/  LDC R1, c[0x0][0x37c] ;  /* 0x0000df00ff017b82 */ /* 0x000fe20000000800 */
[----:B------:R-:W0:Y:S07]  /*0010*/  S2R R0, SR_TID.X ;  /* 0x0000000000007919 */ /* 0x000e2e0000002100 */
[----:B------:R-:W1:Y:S01]  /*0020*/  LDC.64 R2, c[0x0][0x380] ;  /* 0x0000e000ff027b82 */ /* 0x000e620000000a00 */
[----:B------:R-:W0:Y:S01]  /*0030*/  LDCU UR4, c[0x0][0x388] ;  /* 0x00007100ff0477ac */ /* 0x000e220008000800 */
[----:B------:R-:W2:Y:S01]  /*0040*/  LDCU.64 UR6, c[0x0][0x358] ;  /* 0x00006b00ff0677ac */ /* 0x000ea20008000a00 */
[----:B0-----:R-:W-:-:S05]  /*0050*/  IADD3 R5, PT, PT, R0, UR4, RZ ;  /* 0x0000000400057c10 */ /* 0x001fca000fffe0ff */
[----:B-1----:R-:W-:-:S05]  /*0060*/  IMAD.WIDE R2, R5, 0x4, R2 ;  /* 0x0000000405027825 */ /* 0x002fca00078e0202 */
[----:B--2---:R-:W2:Y:S01]  /*0070*/  LDG.E R8, desc[UR6][R2.64] ;  /* 0x0000000602087981 */ /* 0x004ea2000c1e1900 */
[----:B------:R-:W0:Y:S01]  /*0080*/  S2UR UR5, SR_CgaCtaId ;  /* 0x00000000000579c3 */ /* 0x000e220000008800 */
[----:B------:R-:W-:Y:S01]  /*0090*/  UMOV UR4, 0x400 ;  /* 0x0000040000047882 */ /* 0x000fe20000000000 */
[C---:B------:R-:W-:Y:S02]  /*00a0*/  ISETP.GT.U32.AND P0, PT, R0.reuse, 0x3f, PT ;  /* 0x0000003f0000780c */ /* 0x040fe40003f04070 */
[C---:B------:R-:W-:Y:S02]  /*00b0*/  ISETP.GT.U32.AND P1, PT, R0.reuse, 0x1f, PT ;  /* 0x0000001f0000780c */ /* 0x040fe40003f24070 */
[C---:B------:R-:W-:Y:S02]  /*00c0*/  LEA R9, R0.reuse, 0x1, 0x1 ;  /* 0x0000000100097811 */ /* 0x040fe400078e08ff */
[C---:B------:R-:W-:Y:S02]  /*00d0*/  ISETP.GT.U32.AND P2, PT, R0.reuse, 0xf, PT ;  /* 0x0000000f0000780c */ /* 0x040fe40003f44070 */
[----:B------:R-:W-:-:S02]  /*00e0*/  ISETP.GT.U32.AND P3, PT, R0, 0x7, PT ;  /* 0x000000070000780c */ /* 0x000fc40003f64070 */
[C---:B------:R-:W-:Y:S02]  /*00f0*/  ISETP.GT.U32.AND P4, PT, R0.reuse, 0x3, PT ;  /* 0x000000030000780c */ /* 0x040fe40003f84070 */
[C---:B------:R-:W-:Y:S02]  /*0100*/  ISETP.GT.U32.AND P5, PT, R0.reuse, 0x1, PT ;  /* 0x000000010000780c */ /* 0x040fe40003fa4070 */
[----:B------:R-:W-:Y:S01]  /*0110*/  ISETP.NE.AND P6, PT, R0, RZ, PT ;  /* 0x000000ff0000720c */ /* 0x000fe20003fc5270 */
[----:B0-----:R-:W-:-:S06]  /*0120*/  ULEA UR4, UR5, UR4, 0x18 ;  /* 0x0000000405047291 */ /* 0x001fcc000f8ec0ff */
[----:B------:R-:W-:-:S04]  /*0130*/  LEA R5, R0, UR4, 0x2 ;  /* 0x0000000400057c11 */ /* 0x000fc8000f8e10ff */
[----:B------:R-:W-:Y:S01]  /*0140*/  LEA R4, R0, R5, 0x2 ;  /* 0x0000000500047211 */ /* 0x000fe200078e10ff */
[----:B--2---:R-:W-:Y:S01]  /*0150*/  STS [R5], R8 ;  /* 0x0000000805007388 */ /* 0x004fe20000000800 */
[----:B------:R-:W-:Y:S06]  /*0160*/  BAR.SYNC.DEFER_BLOCKING 0x0 ;  /* 0x0000000000007b1d */ /* 0x000fec0000010000 */
[----:B------:R-:W-:Y:S04]  /*0170*/  @!P0 LDS R6, [R4] ;  /* 0x0000000004068984 */ /* 0x000fe80000000800 */
[----:B------:R-:W0:Y:S02]  /*0180*/  @!P0 LDS R7, [R4+0x4] ;  /* 0x0000040004078984 */ /* 0x000e240000000800 */
[----:B0-----:R-:W-:Y:S01]  /*0190*/  @!P0 FADD R11, R6, R7 ;  /* 0x00000007060b8221 */ /* 0x001fe20000000000 */
[----:B------:R-:W-:-:S04]  /*01a0*/  LEA R6, R9, UR4, 0x3 ;  /* 0x0000000409067c11 */ /* 0x000fc8000f8e18ff */
        /* <DEDUP_REMOVED lines=72> */
[----:B------:R-:W-:Y:S04]  /*0630*/  @!P0 STS [R4], R15 ;  /* 0x0000000f04008388 */ /* 0x000fe80000000800 */
[----:B------:R-:W-:Y:S01]  /*0640*/  @!P0 STS [R4+0x4], R9 ;  /* 0x0000040904008388 */ /* 0x000fe20000000800 */
[----:B------:R-:W-:Y:S06]  /*0650*/  BAR.SYNC.DEFER_BLOCKING 0x0 ;  /* 0x0000000000007b1d */ /* 0x000fec0000010000 */
[----:B------:R-:W0:Y:S04]  /*0660*/  LDS R5, [R5] ;  /* 0x0000000005057984 */ /* 0x000e280000000800 */
[----:B0-----:R-:W-:Y:S01]  /*0670*/  STG.E desc[UR6][R2.64], R5 ;  /* 0x0000000502007986 */ /* 0x001fe2000c101906 */
[----:B------:R-:W-:Y:S05]  /*0680*/  EXIT ;  /* 0x000000000000794d */ /* 0x000fea0003800000 */
.L_x_3:
        /* <DEDUP_REMOVED lines=15> */
.L_x_12:


//--------------------- .text._Z16Reduction_KernelPfS_ii --------------------------
	.section	.text._Z16Reduction_KernelPfS_ii,"ax",@progbits
	.align	128
        .global         _Z16Reduction_KernelPfS_ii
        .type           _Z16Reduction_KernelPfS_ii,@function
        .size           _Z16Reduction_KernelPfS_ii,(.L_x_13 - _Z16Reduction_KernelPfS_ii)
        .other          _Z16Reduction_KernelPfS_ii,@"STO_CUDA_ENTRY STV_DEFAULT"
_Z16Reduction_KernelPfS_ii:
.text._Z16Reduction_KernelPfS_ii:
[----:B------:R-:W-:Y:S01]  /*0000*/  LDC R1, c[0x0][0x37c] ;  /* 0x0000df00ff017b82 */ /* 0x000fe20000000800 */
[----:B------:R-:W0:Y:S07]  /*0010*/  S2R R9, SR_TID.X ;  /* 0x0000000000097919 */ /* 0x000e2e0000002100 */
[----:B------:R-:W1:Y:S01]  /*0020*/  LDC.64 R4, c[0x0][0x390] ;  /* 0x0000e400ff047b82 */ /* 0x000e620000000a00 */
[----:B------:R-:W-:Y:S01]  /*0030*/  UMOV UR4, 0x400 ;  /* 0x0000040000047882 */ /* 0x000fe20000000000 */
[----:B------:R-:W2:Y:S01]  /*0040*/  LDCU.64 UR6, c[0x0][0x358] ;  /* 0x00006b00ff0677ac */ /* 0x000ea20008000a00 */
[----:B------:R-:W0:Y:S01]  /*0050*/  S2R R8, SR_CTAID.X ;  /* 0x0000000000087919 */ /* 0x000e220000002500 */
[----:B------:R-:W-:Y:S04]  /*0060*/  BSSY.RECONVERGENT B0, `(.L_x_4) ;  /* 0x0000013000007945 */ /* 0x000fe80003800200 */
[----:B------:R-:W3:Y:S08]  /*0070*/  S2UR UR5, SR_CgaCtaId ;  /* 0x00000000000579c3 */ /* 0x000ef00000008800 */
[----:B------:R-:W4:Y:S01]  /*0080*/  LDC.64 R6, c[0x0][0x388] ;  /* 0x0000e200ff067b82 */ /* 0x000f220000000a00 */
[----:B---3--:R-:W-:Y:S01]  /*0090*/  ULEA UR4, UR5, UR4, 0x18 ;  /* 0x0000000405047291 */ /* 0x008fe2000f8ec0ff */
[----:B0-----:R-:W-:-:S05]  /*00a0*/  LEA R13, R8, R9, 0x7 ;  /* 0x00000009080d7211 */ /* 0x001fca00078e38ff */
[----:B------:R-:W-:Y:S02]  /*00b0*/  LEA R0, R9, UR4, 0x2 ;  /* 0x0000000409007c11 */ /* 0x000fe4000f8e10ff */
[C---:B-1----:R-:W-:Y:S02]  /*00c0*/  ISETP.GE.AND P0, PT, R13.reuse, R4, PT ;  /* 0x000000040d00720c */ /* 0x042fe40003f06270 */
[----:B------:R-:W-:-:S05]  /*00d0*/  IADD3 R3, PT, PT, R13, R5, RZ ;  /* 0x000000050d037210 */ /* 0x000fca0007ffe0ff */
[----:B----4-:R-:W-:-:S06]  /*00e0*/  IMAD.WIDE R2, R3, 0x4, R6 ;  /* 0x0000000403027825 */ /* 0x010fcc00078e0206 */
[----:B--2---:R-:W-:Y:S05]  /*00f0*/  @P0 BRA `(.L_x_5) ;  /* 0x0000000000200947 */ /* 0x004fea0003800000 */
[----:B------:R-:W-:-:S13]  /*0100*/  ISETP.GE.AND P0, PT, R5, 0x1, PT ;  /* 0x000000010500780c */ /* 0x000fda0003f06270 */
[----:B------:R-:W0:Y:S02]  /*0110*/  @!P0 LDC.64 R10, c[0x0][0x380] ;  /* 0x0000e000ff0a8b82 */ /* 0x000e240000000a00 */
[----:B0-----:R-:W-:Y:S02]  /*0120*/  @!P0 IMAD.WIDE R10, R13, 0x4, R10 ;  /* 0x000000040d0a8825 */ /* 0x001fe400078e020a */
[----:B------:R-:W2:Y:S04]  /*0130*/  @P0 LDG.E R13, desc[UR6][R2.64] ;  /* 0x00000006020d0981 */ /* 0x000ea8000c1e1900 */
[----:B------:R-:W3:Y:S04]  /*0140*/  @!P0 LDG.E R11, desc[UR6][R10.64] ;  /* 0x000000060a0b8981 */ /* 0x000ee8000c1e1900 */
[----:B--2---:R1:W-:Y:S04]  /*0150*/  @P0 STS [R0], R13 ;  /* 0x0000000d00000388 */ /* 0x0043e80000000800 */
[----:B---3--:R1:W-:Y:S01]  /*0160*/  @!P0 STS [R0], R11 ;  /* 0x0000000b00008388 */ /* 0x0083e20000000800 */
[----:B------:R-:W-:Y:S05]  /*0170*/  BRA `(.L_x_6) ;  /* 0x0000000000047947 */ /* 0x000fea0003800000 */
.L_x_5:
[----:B------:R0:W-:Y:S02]  /*0180*/  STS [R0], RZ ;  /* 0x000000ff00007388 */ /* 0x0001e40000000800 */
.L_x_6:
[----:B------:R-:W-:Y:S05]  /*0190*/  BSYNC.RECONVERGENT B0 ;  /* 0x0000000000007941 */ /* 0x000fea0003800200 */
.L_x_4:
[----:B------:R-:W-:Y:S01]  /*01a0*/  BAR.SYNC.DEFER_BLOCKING 0x0 ;  /* 0x0000000000007b1d */ /* 0x000fe20000010000 */
[C---:B------:R-:W-:Y:S02]  /*01b0*/  ISETP.GT.U32.AND P0, PT, R9.reuse, 0x3f, PT ;  /* 0x0000003f0900780c */ /* 0x040fe40003f04070 */
[C---:B------:R-:W-:Y:S02]  /*01c0*/  LEA R10, R9.reuse, R0, 0x2 ;  /* 0x00000000090a7211 */ /* 0x040fe400078e10ff */
[C---:B------:R-:W-:Y:S01]  /*01d0*/  ISETP.GT.U32.AND P1, PT, R9.reuse, 0x1f, PT ;  /* 0x0000001f0900780c */ /* 0x040fe20003f24070 */
[----:B------:R-:W-:Y:S01]  /*01e0*/  BSSY.RECONVERGENT B0, `(.L_x_7) ;  /* 0x000003a000007945 */ /* 0x000fe20003800200 */
[C---:B------:R-:W-:Y:S02]  /*01f0*/  LEA R12, R9.reuse, 0x1, 0x1 ;  /* 0x00000001090c7811 */ /* 0x040fe400078e08ff */
[C---:B------:R-:W-:Y:S02]  /*0200*/  ISETP.GT.U32.AND P2, PT, R9.reuse, 0xf, PT ;  /* 0x0000000f0900780c */ /* 0x040fe40003f44070 */
[----:B------:R-:W-:-:S02]  /*0210*/  ISETP.GT.U32.AND P3, PT, R9, 0x7, PT ;  /* 0x000000070900780c */ /* 0x000fc40003f64070 */
[C---:B------:R-:W-:Y:S02]  /*0220*/  ISETP.GT.U32.AND P4, PT, R9.reuse, 0x3, PT ;  /* 0x000000030900780c */ /* 0x040fe40003f84070 */
[C---:B------:R-:W-:Y:S02]  /*0230*/  ISETP.GT.U32.AND P5, PT, R9.reuse, 0x1, PT ;  /* 0x000000010900780c */ /* 0x040fe40003fa4070 */
[----:B------:R-:W-:Y:S01]  /*0240*/  ISETP.NE.AND P6, PT, R9, RZ, PT ;  /* 0x000000ff0900720c */ /* 0x000fe20003fc5270 */
[----:B-1----:R-:W-:Y:S04]  /*0250*/  @!P0 LDS R11, [R10] ;  /* 0x000000000a0b8984 */ /* 0x002fe80000000800 */
[----:B------:R-:W1:Y:S02]  /*0260*/  @!P0 LDS R14, [R10+0x4] ;  /* 0x000004000a0e8984 */ /* 0x000e640000000800 */
[----:B-1----:R-:W-:Y:S01]  /*0270*/  @!P0 FADD R15, R11, R14 ;  /* 0x0000000e0b0f8221 */ /* 0x002fe20000000000 */
[----:B------:R-:W-:-:S04]  /*0280*/  LEA R11, R12, UR4, 0x3 ;  /* 0x000000040c0b7c11 */ /* 0x000fc8000f8e18ff */
[----:B------:R-:W-:Y:S01]  /*0290*/  @!P0 STS [R10+0x4], R15 ;  /* 0x0000040f0a008388 */ /* 0x000fe20000000800 */
[----:B------:R-:W-:Y:S06]  /*02a0*/  BAR.SYNC.DEFER_BLOCKING 0x0 ;  /* 0x0000000000007b1d */ /* 0x000fec0000010000 */
[----:B------:R-:W-:Y:S04]  /*02b0*/  @!P1 LDS R13, [R11+-0x4] ;  /* 0xfffffc000b0d9984 */ /* 0x000fe80000000800 */
[----:B------:R-:W1:Y:S02]  /*02c0*/  @!P1 LDS R14, [R11+0x4] ;  /* 0x000004000b0e9984 */ /* 0x000e640000000800 */
[----:B-1----:R-:W-:Y:S01]  /*02d0*/  @!P1 FADD R16, R13, R14 ;  /* 0x0000000e0d109221 */ /* 0x002fe20000000000 */
[----:B------:R-:W-:-:S04]  /*02e0*/  LEA R13, R12, R11, 0x3 ;  /* 0x0000000b0c0d7211 */ /* 0x000fc800078e18ff */
[----:B------:R-:W-:Y:S01]  /*02f0*/  @!P1 STS [R11+0x4], R16 ;  /* 0x000004100b009388 */ /* 0x000fe20000000800 */
[----:B------:R-:W-:Y:S06]  /*0300*/  BAR.SYNC.DEFER_BLOCKING 0x0 ;  /* 0x0000000000007b1d */ /* 0x000fec0000010000 */
[----:B------:R-:W-:Y:S04]  /*0310*/  @!P2 LDS R14, [R13+-0x4] ;  /* 0xfffffc000d0ea984 */ /* 0x000fe80000000800 */
[----:B------:R-:W1:Y:S02]  /*0320*/  @!P2 LDS R17, [R13+0xc] ;  /* 0x00000c000d11a984 */ /* 0x000e640000000800 */
[----:B-1----:R-:W-:Y:S01]  /*0330*/  @!P2 FADD R18, R14, R17 ;  /* 0x000000110e12a221 */ /* 0x002fe20000000000 */
[----:B------:R-:W-:-:S04]  /*0340*/  IMAD R14, R12, 0x18, R11 ;  /* 0x000000180c0e7824 */ /* 0x000fc800078e020b */
[----:B------:R-:W-:Y:S01]  /*0350*/  @!P2 STS [R13+0xc], R18 ;  /* 0x00000c120d00a388 */ /* 0x000fe20000000800 */
[----:B------:R-:W-:Y:S06]  /*0360*/  BAR.SYNC.DEFER_BLOCKING 0x0 ;  /* 0x0000000000007b1d */ /* 0x000fec0000010000 */
[----:B------:R-:W-:Y:S04]  /*0370*/  @!P3 LDS R15, [R14+-0x4] ;  /* 0xfffffc000e0fb984 */ /* 0x000fe80000000800 */
[----:B------:R-:W1:Y:S02]  /*0380*/  @!P3 LDS R20, [R14+0x1c] ;  /* 0x00001c000e14b984 */ /* 0x000e640000000800 */
[----:B-1----:R-:W-:Y:S01]  /*0390*/  @!P3 FADD R17, R15, R20 ;  /* 0x000000140f11b221 */ /* 0x002fe20000000000 */
[----:B------:R-:W-:-:S02]  /*03a0*/  IMAD R15, R12, 0x38, R11 ;  /* 0x000000380c0f7824 */ /* 0x000fc400078e020b */
[----:B------:R-:W-:Y:S02]  /*03b0*/  IMAD R12, R12, 0x78, R11 ;  /* 0x000000780c0c7824 */ /* 0x000fe400078e020b */
[----:B------:R-:W-:Y:S01]  /*03c0*/  @!P3 STS [R14+0x1c], R17 ;  /* 0x00001c110e00b388 */ /* 0x000fe20000000800 */
[----:B------:R-:W-:Y:S06]  /*03d0*/  BAR.SYNC.DEFER_BLOCKING 0x0 ;  /* 0x0000000000007b1d */ /* 0x000fec0000010000 */
[----:B------:R-:W-:Y:S04]  /*03e0*/  @!P4 LDS R16, [R15+-0x4] ;  /* 0xfffffc000f10c984 */ /* 0x000fe80000000800 */
[----:B------:R-:W1:Y:S02]  /*03f0*/  @!P4 LDS R19, [R15+0x3c] ;  /* 0x00003c000f13c984 */ /* 0x000e640000000800 */
[----:B-1----:R-:W-:-:S05]  /*0400*/  @!P4 FADD R16, R16, R19 ;  /* 0x000000131010c221 */ /* 0x002fca0000000000 */
[----:B------:R-:W-:Y:S01]  /*0410*/  @!P4 STS [R15+0x3c], R16 ;  /* 0x00003c100f00c388 */ /* 0x000fe20000000800 */
[----:B------:R-:W-:Y:S06]  /*0420*/  BAR.SYNC.DEFER_BLOCKING 0x0 ;  /* 0x0000000000007b1d */ /* 0x000fec0000010000 */
[----:B------:R-:W-:Y:S04]  /*0430*/  @!P5 LDS R18, [R12+-0x4] ;  /* 0xfffffc000c12d984 */ /* 0x000fe80000000800 */
[----:B------:R-:W1:Y:S02]  /*0440*/  @!P5 LDS R19, [R12+0x7c] ;  /* 0x00007c000c13d984 */ /* 0x000e640000000800 */
[----:B-1----:R-:W-:-:S05]  /*0450*/  @!P5 FADD R19, R18, R19 ;  /* 0x000000131213d221 */ /* 0x002fca0000000000 */
[----:B------:R-:W-:Y:S01]  /*0460*/  @!P5 STS [R12+0x7c], R19 ;  /* 0x00007c130c00d388 */ /* 0x000fe20000000800 */
[----:B------:R-:W-:Y:S06]  /*0470*/  BAR.SYNC.DEFER_BLOCKING 0x0 ;  /* 0x0000000000007b1d */ /* 0x000fec0000010000 */
[----:B------:R-:W-:Y:S04]  /*0480*/  @!P6 LDS R9, [UR4+0xfc] ;  /* 0x0000fc04ff09e984 */ /* 0x000fe80008000800 */
[----:B------:R-:W1:Y:S02]  /*0490*/  @!P6 LDS R18, [UR4+0x1fc] ;  /* 0x0001fc04ff12e984 */ /* 0x000e640008000800 */
[----:B-1----:R-:W-:-:S05]  /*04a0*/  @!P6 FADD R9, R9, R18 ;  /* 0x000000120909e221 */ /* 0x002fca0000000000 */
[----:B------:R1:W-:Y:S01]  /*04b0*/  @!P6 STS [UR4+0x1fc], R9 ;  /* 0x0001fc09ff00e988 */ /* 0x0003e20008000804 */
[----:B------:R-:W-:Y:S06]  /*04c0*/  BAR.SYNC.DEFER_BLOCKING 0x0 ;  /* 0x0000000000007b1d */ /* 0x000fec0000010000 */
[----:B------:R-:W-:Y:S05]  /*04d0*/  @P6 BRA `(.L_x_8) ;  /* 0x0000000000286947 */ /* 0x000fea0003800000 */
[----:B-1----:R-:W1:Y:S01]  /*04e0*/  LDS R9, [UR4+0x1fc] ;  /* 0x0001fc04ff097984 */ /* 0x002e620008000800 */
[----:B------:R-:W-:-:S03]  /*04f0*/  IADD3 R4, PT, PT, R4, 0x7f, RZ ;  /* 0x0000007f04047810 */ /* 0x000fc60007ffe0ff */
[----:B------:R-:W-:Y:S01]  /*0500*/  STS [UR4+0x1fc], RZ ;  /* 0x0001fcffff007988 */ /* 0x000fe20008000804 */
[----:B------:R-:W-:Y:S02]  /*0510*/  SHF.R.S32.HI R17, RZ, 0x1f, R4 ;  /* 0x0000001fff117819 */ /* 0x000fe40000011404 */
[----:B------:R-:W-:Y:S02]  /*0520*/  IADD3 R5, PT, PT, R4, R5, R8 ;  /* 0x0000000504057210 */ /* 0x000fe40007ffe008 */
[----:B------:R-:W-:-:S04]  /*0530*/  LEA.HI R17, R17, R4, RZ, 0x7 ;  /* 0x0000000411117211 */ /* 0x000fc800078f38ff */
[----:B------:R-:W-:-:S04]  /*0540*/  LOP3.LUT R17, R17, 0xffffff80, RZ, 0xc0, !PT ;  /* 0xffffff8011117812 */ /* 0x000fc800078ec0ff */
[----:B------:R-:W-:-:S05]  /*0550*/  IADD3 R5, PT, PT, R5, R17, -R4 ;  /* 0x0000001105057210 */ /* 0x000fca0007ffe804 */
[----:B------:R-:W-:-:S05]  /*0560*/  IMAD.WIDE.U32 R6, R5, 0x4, R6 ;  /* 0x0000000405067825 */ /* 0x000fca00078e0006 */
[----:B-1----:R2:W-:Y:S02]  /*0570*/  STG.E desc[UR6][R6.64], R9 ;  /* 0x0000000906007986 */ /* 0x0025e4000c101906 */
.L_x_8:
[----:B------:R-:W-:Y:S05]  /*0580*/  BSYNC.RECONVERGENT B0 ;  /* 0x0000000000007941 */ /* 0x000fea0003800200 */
.L_x_7:
[----:B------:R-:W-:Y:S06]  /*0590*/  BAR.SYNC.DEFER_BLOCKING 0x0 ;  /* 0x0000000000007b1d */ /* 0x000fec0000010000 */
[----:B------:R-:W-:Y:S04]  /*05a0*/  @!P6 LDS R4, [UR4+0xfc] ;  /* 0x0000fc04ff04e984 */ /* 0x000fe80008000800 */
[----:B------:R-:W3:Y:S02]  /*05b0*/  @!P6 LDS R5, [UR4+0x1fc] ;  /* 0x0001fc04ff05e984 */ /* 0x000ee40008000800 */
[----:B---3--:R-:W-:-:S02]  /*05c0*/  @!P6 FADD R4, R4, R5 ;  /* 0x000000050404e221 */ /* 0x008fc40000000000 */
[----:B------:R-:W-:Y:S04]  /*05d0*/  @!P6 STS [UR4+0xfc], R5 ;  /* 0x0000fc05ff00e988 */ /* 0x000fe80008000804 */
[----:B------:R-:W-:Y:S01]  /*05e0*/  @!P6 STS [UR4+0x1fc], R4 ;  /* 0x0001fc04ff00e988 */ /* 0x000fe20008000804 */
[----:B------:R-:W-:Y:S06]  /*05f0*/  BAR.SYNC.DEFER_BLOCKING 0x0 ;  /* 0x0000000000007b1d */ /* 0x000fec0000010000 */
[----:B--2---:R-:W-:Y:S04]  /*0600*/  @!P5 LDS R6, [R12+-0x4] ;  /* 0xfffffc000c06d984 */ /* 0x004fe80000000800 */
[----:B------:R-:W1:Y:S02]  /*0610*/  @!P5 LDS R7, [R12+0x7c] ;  /* 0x00007c000c07d984 */ /* 0x000e640000000800 */
[----:B-1----:R-:W-:-:S02]  /*0620*/  @!P5 FADD R9, R6, R7 ;  /* 0x000000070609d221 */ /* 0x002fc40000000000 */
[----:B------:R-:W-:Y:S04]  /*0630*/  @!P5 STS [R12+-0x4], R7 ;  /* 0xfffffc070c00d388 */ /* 0x000fe80000000800 */
[----:B------:R-:W-:Y:S01]  /*0640*/  @!P5 STS [R12+0x7c], R9 ;  /* 0x00007c090c00d388 */ /* 0x000fe20000000800 */
[----:B------:R-:W-:Y:S06]  /*0650*/  BAR.SYNC.DEFER_BLOCKING 0x0 ;  /* 0x0000000000007b1d */ /* 0x000fec0000010000 */
[----:B------:R-:W-:Y:S04]  /*0660*/  @!P4 LDS R6, [R15+-0x4] ;  /* 0xfffffc000f06c984 */ /* 0x000fe80000000800 */
        /* <DEDUP_REMOVED lines=23> */
[----:B------:R-:W-:Y:S04]  /*07e0*/  @!P0 LDS R5, [R10] ;  /* 0x000000000a058984 */ /* 0x000fe80000000800 */
[----:B------:R-:W1:Y:S02]  /*07f0*/  @!P0 LDS R7, [R10+0x4] ;  /* 0x000004000a078984 */ /* 0x000e640000000800 */
[----:B-1----:R-:W-:-:S02]  /*0800*/  @!P0 FADD R5, R5, R7 ;  /* 0x0000000705058221 */ /* 0x002fc40000000000 */
[----:B------:R-:W-:Y:S04]  /*0810*/  @!P0 STS [R10], R7 ;  /* 0x000000070a008388 */ /* 0x000fe80000000800 */
[----:B------:R-:W-:Y:S01]  /*0820*/  @!P0 STS [R10+0x4], R5 ;  /* 0x000004050a008388 */ /* 0x000fe20000000800 */
[----:B------:R-:W-:Y:S06]  /*0830*/  BAR.SYNC.DEFER_BLOCKING 0x0 ;  /* 0x0000000000007b1d */ /* 0x000fec0000010000 */
[----:B------:R-:W1:Y:S04]  /*0840*/  LDS R9, [R0] ;  /* 0x0000000000097984 */ /* 0x000e680000000800 */
[----:B-1----:R-:W-:Y:S01]  /*0850*/  STG.E desc[UR6][R2.64], R9 ;  /* 0x0000000902007986 */ /* 0x002fe2000c101906 */
[----:B------:R-:W-:Y:S05]  /*0860*/  EXIT ;  /* 0x000000000000794d */ /* 0x000fea0003800000 */
.L_x_9:
        /* <DEDUP_REMOVED lines=9> */
.L_x_13:


//--------------------- .nv.shared.reserved.0     --------------------------
	.section	.nv.shared.reserved.0,"aw",@nobits
	.weak		__nv_reservedSMEM_offset_0_alias
	.size		__nv_reservedSMEM_offset_0_alias, 0, 64
	.other		__nv_reservedSMEM_offset_0_alias,@"STO_CUDA_RESERVED_SHARED STV_DEFAULT"
__nv_reservedSMEM_offset_0_alias:
	.zero		0
	.zero		64


//--------------------- .nv.shared._Z23FullScan_Kernel_InToOutPfS_i --------------------------
	.section	.nv.shared._Z23FullScan_Kernel_InToOutPfS_i,"aw",@nobits
	.sectionflags	@""
	.align	4
.nv.shared._Z23FullScan_Kernel_InToOutPfS_i:
	.zero		1536


//--------------------- .nv.shared._Z15FullScan_KernelPfi --------------------------
	.section	.nv.shared._Z15FullScan_KernelPfi,"aw",@nobits
	.sectionflags	@""
	.align	4
.nv.shared._Z15FullScan_KernelPfi:
	.zero		1536


//--------------------- .nv.shared._Z16Reduction_KernelPfS_ii --------------------------
	.section	.nv.shared._Z16Reduction_KernelPfS_ii,"aw",@nobits
	.sectionflags	@""
	.align	4
.nv.shared._Z16Reduction_KernelPfS_ii:
	.zero		1536


//--------------------- .nv.constant0._Z16AddOffset_KernelPfS_ii --------------------------
	.section	.nv.constant0._Z16AddOffset_KernelPfS_ii,"a",@progbits
	.sectionflags	@""
	.align	4
.nv.constant0._Z16AddOffset_KernelPfS_ii:
	.zero		920


//--------------------- .nv.constant0._Z23FullScan_Kernel_InToOutPfS_i --------------------------
	.section	.nv.constant0._Z23FullScan_Kernel_InToOutPfS_i,"a",@progbits
	.sectionflags	@""
	.align	4
.nv.constant0._Z23FullScan_Kernel_InToOutPfS_i:
	.zero		916


//--------------------- .nv.constant0._Z15FullScan_KernelPfi --------------------------
	.section	.nv.constant0._Z15FullScan_KernelPfi,"a",@progbits
	.sectionflags	@""
	.align	4
.nv.constant0._Z15FullScan_KernelPfi:
	.zero		908


//--------------------- .nv.constant0._Z16Reduction_KernelPfS_ii --------------------------
	.section	.nv.constant0._Z16Reduction_KernelPfS_ii,"a",@progbits
	.sectionflags	@""
	.align	4
.nv.constant0._Z16Reduction_KernelPfS_ii:
	.zero		920


//--------------------- SYMBOLS --------------------------

	.type		.nv.reservedSmem.offset0,@object
	.size		.nv.reservedSmem.offset0,0x4
	.type		.nv.reservedSmem.cap,@object
	.size		.nv.reservedSmem.cap,0x4
